// auto-generated by cutlass_sweep.gemm — config: {"arch": "sm_100", "cluster_m": 2, "cluster_n": 2, "dtype": "e4m3", "stages": 3, "tile_k": 32, "tile_m": 256, "tile_n": 64}
#include "cutlass/cutlass.h"
#include "cutlass/gemm/collective/collective_builder.hpp"
#include "cutlass/gemm/device/gemm_universal_adapter.h"
#include "cutlass/gemm/kernel/gemm_universal.hpp"
#include "cutlass/epilogue/collective/collective_builder.hpp"

using ElemA = cutlass::float_e4m3_t;
using ElemB = cutlass::float_e4m3_t;
using ElemCD = cutlass::float_e4m3_t;
using Acc  = float;
using TileShape    = cute::Shape<cute::_256, cute::_64, cute::_32>;
using ClusterShape = cute::Shape<cute::_2, cute::_2, cute::_1>;

using CollectiveEpilogue = typename cutlass::epilogue::collective::CollectiveBuilder<
    cutlass::arch::Sm100, cutlass::arch::OpClassTensorOp,
    TileShape, ClusterShape,
    cutlass::epilogue::collective::EpilogueTileAuto,
    Acc, Acc,
    ElemCD, cutlass::layout::RowMajor, 128 / cutlass::sizeof_bits<ElemCD>::value,
    ElemCD, cutlass::layout::RowMajor, 128 / cutlass::sizeof_bits<ElemCD>::value,
    cutlass::epilogue::collective::EpilogueScheduleAuto
  >::CollectiveOp;

using CollectiveMainloop = typename cutlass::gemm::collective::CollectiveBuilder<
    cutlass::arch::Sm100, cutlass::arch::OpClassTensorOp,
    ElemA, cutlass::layout::RowMajor, 128 / cutlass::sizeof_bits<ElemA>::value,
    ElemB, cutlass::layout::ColumnMajor, 128 / cutlass::sizeof_bits<ElemB>::value,
    Acc,
    TileShape, ClusterShape,
    cutlass::gemm::collective::StageCount<3>,
    cutlass::gemm::collective::KernelScheduleAuto
  >::CollectiveOp;

using GemmKernel = cutlass::gemm::kernel::GemmUniversal<
    cute::Shape<int,int,int,int>,
    CollectiveMainloop,
    CollectiveEpilogue
>;
using Gemm = cutlass::gemm::device::GemmUniversalAdapter<GemmKernel>;

// Force the device kernel symbol into the cubin without needing a host main.
auto* _anchor = &cutlass::device_kernel<GemmKernel>;


// ===== COMPILED SASS (sm_100a) =====

	.target	sm_100a

	.elftype	@"ET_EXEC"


//--------------------- .note.nv.tkinfo           --------------------------
	.section	.note.nv.tkinfo,"",@"SHT_NOTE"
	.sectionflags	@"SHF_NOTE_NV_TKINFO"
	.tkinfo
        /*0018*/ 	.word	0x00000002
        /*0030*/ 	.string	""
        /*0030*/ 	.string	"ptxas"
        /*0030*/ 	.string	"Cuda compilation tools, release 13.0, V13.0.88"
        /*0030*/ 	.string	"Build cuda_13.0.r13.0/compiler.36424714_0"
        /*0030*/ 	.string	"-arch sm_100a -m 64 "



//--------------------- .note.nv.cuinfo           --------------------------
	.section	.note.nv.cuinfo,"",@"SHT_NOTE"
	.sectionflags	@"SHF_NOTE_NV_CUINFO"
        /*0018*/ 	.short	0x0002
        /*001a*/ 	.short	0x0064
        /*001c*/ 	.short	0x0082
	.zero		2


//--------------------- .nv.info                  --------------------------
	.section	.nv.info,"",@"SHT_CUDA_INFO"
	.align	4


	//----- nvinfo : EIATTR_REGCOUNT
	.align		4
        /*0000*/ 	.byte	0x04, 0x2f
        /*0002*/ 	.short	(.L_19 - .L_18)
	.align		4
.L_18:
        /*0004*/ 	.word	index@(_ZN7cutlass13device_kernelINS_4gemm6kernel13GemmUniversalIN4cute5tupleIJiiiiEEENS1_10collective13CollectiveMmaINS1_35MainloopSm100TmaUmmaWarpSpecializedILi3ELi2ELi4ENS5_IJNS4_1CILi2EEESB_NSA_ILi1EEEEEEEENS5_IJNSA_ILi256EEENSA_ILi64EEENSA_ILi32EEEEEENS_12float_e4m3_tENS5_IJlSC_lEEESJ_SK_NS4_8TiledMMAINS4_8MMA_AtomIJNS4_10MMA_TraitsINS4_25SM100_MMA_F8F6F4_2x1SM_SSEJSJ_SJ_fSF_SG_NS4_17integral_constantINS4_4UMMA5MajorELSR_0EEESS_NSP_INSQ_7ScaleInELST_0EEESU_EEEEEENS4_6LayoutINS5_IJSC_SC_SC_EEENS5_IJNSA_ILi0EEESZ_SZ_EEEEENS5_IJNS4_10UnderscoreES12_S12_EEEEENS4_28SM100_TMA_2SM_LOAD_MULTICASTENS4_14ComposedLayoutINS4_7SwizzleILi1ELi4ELi3EEENS4_18smem_ptr_flag_bitsILi8EEENSX_INS5_IJNSA_ILi8EEESH_EEENS5_IJSH_SC_EEEEEEEvNS4_8identityENS4_18SM100_TMA_2SM_LOADES1F_vS1G_EENS_8epilogue10collective18CollectiveEpilogueINS1J_23Sm100TmaWarpSpecializedILi1ELi1ELi64ELb0ELb0EEEJNS5_IJNSA_ILi128EEESG_SH_EEENS5_IJNSX_IS1O_SC_EENSX_ISG_SC_EEEEESJ_SK_SJ_SK_NS1J_6fusion15FusionCallbacksIS1N_NS1T_17LinearCombinationISJ_fSJ_fLNS_15FloatRoundStyleE2EEES1P_S1S_JEEENS4_5SM1004TMEM4LOAD26SM100_TMEM_LOAD_32dp32b64xENS4_13SM90_TMA_LOADENS16_INS17_ILi2ELi4ELi3EEES1A_NSX_INS5_IJS1B_SG_EEENS5_IJSG_SC_EEEEEEENS4_39AutoVectorizingCopyWithAssumedAlignmentILi128EEENS4_14SM90_TMA_STOREES28_S2A_S2A_EEEvvEEEEvNT_6ParamsE)
        /*0008*/ 	.word	0x0000009a


	//----- nvinfo : EIATTR_FRAME_SIZE
	.align		4
.L_19:
        /*000c*/ 	.byte	0x04, 0x11
        /*000e*/ 	.short	(.L_21 - .L_20)
	.align		4
.L_20:
        /*0010*/ 	.word	index@($__internal_2_$__cuda_sm10x_tcgen05_guardrail_trap_unallocated_columns_being_dealloced)
        /*0014*/ 	.word	0x00000000


	//----- nvinfo : EIATTR_FRAME_SIZE
	.align		4
.L_21:
        /*0018*/ 	.byte	0x04, 0x11
        /*001a*/ 	.short	(.L_23 - .L_22)
	.align		4
.L_22:
        /*001c*/ 	.word	index@($__internal_1_$__cuda_sm10x_tcgen05_guardrail_trap_phase_invalid_during_alloc)
        /*0020*/ 	.word	0x00000000


	//----- nvinfo : EIATTR_FRAME_SIZE
	.align		4
.L_23:
        /*0024*/ 	.byte	0x04, 0x11
        /*0026*/ 	.short	(.L_25 - .L_24)
	.align		4
.L_24:
        /*0028*/ 	.word	index@($__internal_0_$__cuda_sm10x_tcgen05_guardrail_trap_col_being_dealloced_not_returned_by_alloc)
        /*002c*/ 	.word	0x00000000


	//----- nvinfo : EIATTR_FRAME_SIZE
	.align		4
.L_25:
        /*0030*/ 	.byte	0x04, 0x11
        /*0032*/ 	.short	(.L_27 - .L_26)
	.align		4
.L_26:
        /*0034*/ 	.word	index@(_ZN7cutlass13device_kernelINS_4gemm6kernel13GemmUniversalIN4cute5tupleIJiiiiEEENS1_10collective13CollectiveMmaINS1_35MainloopSm100TmaUmmaWarpSpecializedILi3ELi2ELi4ENS5_IJNS4_1CILi2EEESB_NSA_ILi1EEEEEEEENS5_IJNSA_ILi256EEENSA_ILi64EEENSA_ILi32EEEEEENS_12float_e4m3_tENS5_IJlSC_lEEESJ_SK_NS4_8TiledMMAINS4_8MMA_AtomIJNS4_10MMA_TraitsINS4_25SM100_MMA_F8F6F4_2x1SM_SSEJSJ_SJ_fSF_SG_NS4_17integral_constantINS4_4UMMA5MajorELSR_0EEESS_NSP_INSQ_7ScaleInELST_0EEESU_EEEEEENS4_6LayoutINS5_IJSC_SC_SC_EEENS5_IJNSA_ILi0EEESZ_SZ_EEEEENS5_IJNS4_10UnderscoreES12_S12_EEEEENS4_28SM100_TMA_2SM_LOAD_MULTICASTENS4_14ComposedLayoutINS4_7SwizzleILi1ELi4ELi3EEENS4_18smem_ptr_flag_bitsILi8EEENSX_INS5_IJNSA_ILi8EEESH_EEENS5_IJSH_SC_EEEEEEEvNS4_8identityENS4_18SM100_TMA_2SM_LOADES1F_vS1G_EENS_8epilogue10collective18CollectiveEpilogueINS1J_23Sm100TmaWarpSpecializedILi1ELi1ELi64ELb0ELb0EEEJNS5_IJNSA_ILi128EEESG_SH_EEENS5_IJNSX_IS1O_SC_EENSX_ISG_SC_EEEEESJ_SK_SJ_SK_NS1J_6fusion15FusionCallbacksIS1N_NS1T_17LinearCombinationISJ_fSJ_fLNS_15FloatRoundStyleE2EEES1P_S1S_JEEENS4_5SM1004TMEM4LOAD26SM100_TMEM_LOAD_32dp32b64xENS4_13SM90_TMA_LOADENS16_INS17_ILi2ELi4ELi3EEES1A_NSX_INS5_IJS1B_SG_EEENS5_IJSG_SC_EEEEEEENS4_39AutoVectorizingCopyWithAssumedAlignmentILi128EEENS4_14SM90_TMA_STOREES28_S2A_S2A_EEEvvEEEEvNT_6ParamsE)
        /*0038*/ 	.word	0x00000000


	//----- nvinfo : EIATTR_MIN_STACK_SIZE
	.align		4
.L_27:
        /*003c*/ 	.byte	0x04, 0x12
        /*003e*/ 	.short	(.L_29 - .L_28)
	.align		4
.L_28:
        /*0040*/ 	.word	index@(_ZN7cutlass13device_kernelINS_4gemm6kernel13GemmUniversalIN4cute5tupleIJiiiiEEENS1_10collective13CollectiveMmaINS1_35MainloopSm100TmaUmmaWarpSpecializedILi3ELi2ELi4ENS5_IJNS4_1CILi2EEESB_NSA_ILi1EEEEEEEENS5_IJNSA_ILi256EEENSA_ILi64EEENSA_ILi32EEEEEENS_12float_e4m3_tENS5_IJlSC_lEEESJ_SK_NS4_8TiledMMAINS4_8MMA_AtomIJNS4_10MMA_TraitsINS4_25SM100_MMA_F8F6F4_2x1SM_SSEJSJ_SJ_fSF_SG_NS4_17integral_constantINS4_4UMMA5MajorELSR_0EEESS_NSP_INSQ_7ScaleInELST_0EEESU_EEEEEENS4_6LayoutINS5_IJSC_SC_SC_EEENS5_IJNSA_ILi0EEESZ_SZ_EEEEENS5_IJNS4_10UnderscoreES12_S12_EEEEENS4_28SM100_TMA_2SM_LOAD_MULTICASTENS4_14ComposedLayoutINS4_7SwizzleILi1ELi4ELi3EEENS4_18smem_ptr_flag_bitsILi8EEENSX_INS5_IJNSA_ILi8EEESH_EEENS5_IJSH_SC_EEEEEEEvNS4_8identityENS4_18SM100_TMA_2SM_LOADES1F_vS1G_EENS_8epilogue10collective18CollectiveEpilogueINS1J_23Sm100TmaWarpSpecializedILi1ELi1ELi64ELb0ELb0EEEJNS5_IJNSA_ILi128EEESG_SH_EEENS5_IJNSX_IS1O_SC_EENSX_ISG_SC_EEEEESJ_SK_SJ_SK_NS1J_6fusion15FusionCallbacksIS1N_NS1T_17LinearCombinationISJ_fSJ_fLNS_15FloatRoundStyleE2EEES1P_S1S_JEEENS4_5SM1004TMEM4LOAD26SM100_TMEM_LOAD_32dp32b64xENS4_13SM90_TMA_LOADENS16_INS17_ILi2ELi4ELi3EEES1A_NSX_INS5_IJS1B_SG_EEENS5_IJSG_SC_EEEEEEENS4_39AutoVectorizingCopyWithAssumedAlignmentILi128EEENS4_14SM90_TMA_STOREES28_S2A_S2A_EEEvvEEEEvNT_6ParamsE)
        /*0044*/ 	.word	0x00000000
.L_29:


//--------------------- .nv.compat                --------------------------
	.section	.nv.compat,"",@"SHT_CUDA_COMPAT_INFO"
	.align	4
        /*0000*/ 	.byte	0x02, 0x09, 0x01, 0x00, 0x02, 0x02, 0x02, 0x00, 0x02, 0x05, 0x05, 0x00, 0x03, 0x07, 0x01, 0x01
        /*0010*/ 	.byte	0x02, 0x03, 0x01, 0x00, 0x02, 0x06, 0x01, 0x00, 0x04, 0x0b, 0x08, 0x00, 0x09, 0x00, 0x00, 0x00
        /*0020*/ 	.byte	0x00, 0x00, 0x00, 0x00


//--------------------- .nv.info._ZN7cutlass13device_kernelINS_4gemm6kernel13GemmUniversalIN4cute5tupleIJiiiiEEENS1_10collective13CollectiveMmaINS1_35MainloopSm100TmaUmmaWarpSpecializedILi3ELi2ELi4ENS5_IJNS4_1CILi2EEESB_NSA_ILi1EEEEEEEENS5_IJNSA_ILi256EEENSA_ILi64EEENSA_ILi32EEEEEENS_12float_e4m3_tENS5_IJlSC_lEEESJ_SK_NS4_8TiledMMAINS4_8MMA_AtomIJNS4_10MMA_TraitsINS4_25SM100_MMA_F8F6F4_2x1SM_SSEJSJ_SJ_fSF_SG_NS4_17integral_constantINS4_4UMMA5MajorELSR_0EEESS_NSP_INSQ_7ScaleInELST_0EEESU_EEEEEENS4_6LayoutINS5_IJSC_SC_SC_EEENS5_IJNSA_ILi0EEESZ_SZ_EEEEENS5_IJNS4_10UnderscoreES12_S12_EEEEENS4_28SM100_TMA_2SM_LOAD_MULTICASTENS4_14ComposedLayoutINS4_7SwizzleILi1ELi4ELi3EEENS4_18smem_ptr_flag_bitsILi8EEENSX_INS5_IJNSA_ILi8EEESH_EEENS5_IJSH_SC_EEEEEEEvNS4_8identityENS4_18SM100_TMA_2SM_LOADES1F_vS1G_EENS_8epilogue10collective18CollectiveEpilogueINS1J_23Sm100TmaWarpSpecializedILi1ELi1ELi64ELb0ELb0EEEJNS5_IJNSA_ILi128EEESG_SH_EEENS5_IJNSX_IS1O_SC_EENSX_ISG_SC_EEEEESJ_SK_SJ_SK_NS1J_6fusion15FusionCallbacksIS1N_NS1T_17LinearCombinationISJ_fSJ_fLNS_15FloatRoundStyleE2EEES1P_S1S_JEEENS4_5SM1004TMEM4LOAD26SM100_TMEM_LOAD_32dp32b64xENS4_13SM90_TMA_LOADENS16_INS17_ILi2ELi4ELi3EEES1A_NSX_INS5_IJS1B_SG_EEENS5_IJSG_SC_EEEEEEENS4_39AutoVectorizingCopyWithAssumedAlignmentILi128EEENS4_14SM90_TMA_STOREES28_S2A_S2A_EEEvvEEEEvNT_6ParamsE --------------------------
	.section	.nv.info._ZN7cutlass13device_kernelINS_4gemm6kernel13GemmUniversalIN4cute5tupleIJiiiiEEENS1_10collective13CollectiveMmaINS1_35MainloopSm100TmaUmmaWarpSpecializedILi3ELi2ELi4ENS5_IJNS4_1CILi2EEESB_NSA_ILi1EEEEEEEENS5_IJNSA_ILi256EEENSA_ILi64EEENSA_ILi32EEEEEENS_12float_e4m3_tENS5_IJlSC_lEEESJ_SK_NS4_8TiledMMAINS4_8MMA_AtomIJNS4_10MMA_TraitsINS4_25SM100_MMA_F8F6F4_2x1SM_SSEJSJ_SJ_fSF_SG_NS4_17integral_constantINS4_4UMMA5MajorELSR_0EEESS_NSP_INSQ_7ScaleInELST_0EEESU_EEEEEENS4_6LayoutINS5_IJSC_SC_SC_EEENS5_IJNSA_ILi0EEESZ_SZ_EEEEENS5_IJNS4_10UnderscoreES12_S12_EEEEENS4_28SM100_TMA_2SM_LOAD_MULTICASTENS4_14ComposedLayoutINS4_7SwizzleILi1ELi4ELi3EEENS4_18smem_ptr_flag_bitsILi8EEENSX_INS5_IJNSA_ILi8EEESH_EEENS5_IJSH_SC_EEEEEEEvNS4_8identityENS4_18SM100_TMA_2SM_LOADES1F_vS1G_EENS_8epilogue10collective18CollectiveEpilogueINS1J_23Sm100TmaWarpSpecializedILi1ELi1ELi64ELb0ELb0EEEJNS5_IJNSA_ILi128EEESG_SH_EEENS5_IJNSX_IS1O_SC_EENSX_ISG_SC_EEEEESJ_SK_SJ_SK_NS1J_6fusion15FusionCallbacksIS1N_NS1T_17LinearCombinationISJ_fSJ_fLNS_15FloatRoundStyleE2EEES1P_S1S_JEEENS4_5SM1004TMEM4LOAD26SM100_TMEM_LOAD_32dp32b64xENS4_13SM90_TMA_LOADENS16_INS17_ILi2ELi4ELi3EEES1A_NSX_INS5_IJS1B_SG_EEENS5_IJSG_SC_EEEEEEENS4_39AutoVectorizingCopyWithAssumedAlignmentILi128EEENS4_14SM90_TMA_STOREES28_S2A_S2A_EEEvvEEEEvNT_6ParamsE,"",@"SHT_CUDA_INFO"
	.sectionflags	@""
	.align	4


	//----- nvinfo : EIATTR_CUDA_API_VERSION
	.align		4
        /*0000*/ 	.byte	0x04, 0x37
        /*0002*/ 	.short	(.L_31 - .L_30)
.L_30:
        /*0004*/ 	.word	0x00000082


	//----- nvinfo : EIATTR_KPARAM_INFO
	.align		4
.L_31:
        /*0008*/ 	.byte	0x04, 0x17
        /*000a*/ 	.short	(.L_33 - .L_32)
.L_32:
        /*000c*/ 	.word	0x00000000
        /*0010*/ 	.short	0x0000
        /*0012*/ 	.short	0x0000
        /*0014*/ 	.byte	0x00, 0xf0, 0x01, 0x20


	//----- nvinfo : EIATTR_AT_ENTRY_FRAGMENTS
	.align		4
.L_33:
        /*0018*/ 	.byte	0x04, 0x4f
        /*001a*/ 	.short	(.L_35 - .L_34)


	//   ....[0]....
.L_34:
        /*001c*/ 	.word	0x00000007


	//----- nvinfo : EIATTR_RESERVED_SMEM_USED
	.align		4
.L_35:
        /*0020*/ 	.byte	0x01, 0x41
	.zero		2


	//----- nvinfo : EIATTR_SPARSE_MMA_MASK
	.align		4
        /*0024*/ 	.byte	0x03, 0x50
        /*0026*/ 	.short	0x0000


	//----- nvinfo : EIATTR_TCGEN05_2CTA_USED
	.align		4
        /*0028*/ 	.byte	0x01, 0x52
	.zero		2


	//----- nvinfo : EIATTR_MAXREG_COUNT
	.align		4
        /*002c*/ 	.byte	0x03, 0x1b
        /*002e*/ 	.short	0x00ff


	//----- nvinfo : EIATTR_NUM_BARRIERS
	.align		4
        /*0030*/ 	.byte	0x02, 0x4c
        /*0032*/ 	.byte	0x07
	.zero		1


	//----- nvinfo : EIATTR_EXTERNS
	.align		4
        /*0034*/ 	.byte	0x04, 0x0f
        /*0036*/ 	.short	(.L_37 - .L_36)


	//   ....[0]....
	.align		4
.L_36:
        /*0038*/ 	.word	index@(__assertfail)


	//----- nvinfo : EIATTR_MERCURY_ISA_VERSION
	.align		4
.L_37:
        /*003c*/ 	.byte	0x03, 0x5f
        /*003e*/ 	.short	0x0101


	//----- nvinfo : EIATTR_INT_WARP_WIDE_INSTR_OFFSETS
	.align		4
        /*0040*/ 	.byte	0x04, 0x31
        /*0042*/ 	.short	(.L_39 - .L_38)


	//   ....[0]....
.L_38:
        /*0044*/ 	.word	0x00000d50


	//   ....[1]....
        /*0048*/ 	.word	0x00000e00


	//   ....[2]....
        /*004c*/ 	.word	0x000040c0


	//   ....[3]....
        /*0050*/ 	.word	0x000040f0


	//   ....[4]....
        /*0054*/ 	.word	0x00004110


	//   ....[5]....
        /*0058*/ 	.word	0x00004c50


	//   ....[6]....
        /*005c*/ 	.word	0x00004d00


	//----- nvinfo : EIATTR_COOP_GROUP_MASK_REGIDS
	.align		4
.L_39:
        /*0060*/ 	.byte	0x04, 0x29
        /*0062*/ 	.short	(.L_41 - .L_40)


	//   ....[0]....
.L_40:
        /*0064*/ 	.word	0xffffffff


	//   ....[1]....
        /*0068*/ 	.word	0xffffffff


	//   ....[2]....
        /*006c*/ 	.word	0xffffffff


	//   ....[3]....
        /*0070*/ 	.word	0xffffffff


	//   ....[4]....
        /*0074*/ 	.word	0xffffffff


	//   ....[5]....
        /*0078*/ 	.word	0xffffffff


	//   ....[6]....
        /*007c*/ 	.word	0xffffffff


	//   ....[7]....
        /*0080*/ 	.word	0xffffffff


	//   ....[8]....
        /*0084*/ 	.word	0xffffffff


	//   ....[9]....
        /*0088*/ 	.word	0xffffffff


	//   ....[10]....
        /*008c*/ 	.word	0xffffffff


	//   ....[11]....
        /*0090*/ 	.word	0xffffffff


	//   ....[12]....
        /*0094*/ 	.word	0xffffffff


	//   ....[13]....
        /*0098*/ 	.word	0xffffffff


	//----- nvinfo : EIATTR_COOP_GROUP_INSTR_OFFSETS
	.align		4
.L_41:
        /*009c*/ 	.byte	0x04, 0x28
        /*009e*/ 	.short	(.L_43 - .L_42)


	//   ....[0]....
.L_42:
        /*00a0*/ 	.word	0x000000b0


	//   ....[1]....
        /*00a4*/ 	.word	0x00000510


	//   ....[2]....
        /*00a8*/ 	.word	0x000006c0


	//   ....[3]....
        /*00ac*/ 	.word	0x00000800


	//   ....[4]....
        /*00b0*/ 	.word	0x00000900


	//   ....[5]....
        /*00b4*/ 	.word	0x00000a70


	//   ....[6]....
        /*00b8*/ 	.word	0x00000c10


	//   ....[7]....
        /*00bc*/ 	.word	0x00000e70


	//   ....[8]....
        /*00c0*/ 	.word	0x000021b0


	//   ....[9]....
        /*00c4*/ 	.word	0x00002ff0


	//   ....[10]....
        /*00c8*/ 	.word	0x000034c0


	//   ....[11]....
        /*00cc*/ 	.word	0x000034f0


	//   ....[12]....
        /*00d0*/ 	.word	0x00003fc0


	//   ....[13]....
        /*00d4*/ 	.word	0x000041d0


	//----- nvinfo : EIATTR_VRC_CTA_INIT_COUNT
	.align		4
.L_43:
        /*00d8*/ 	.byte	0x02, 0x4a
        /*00da*/ 	.byte	0x80
	.zero		1


	//----- nvinfo : EIATTR_SYSCALL_OFFSETS
	.align		4
        /*00dc*/ 	.byte	0x04, 0x46
        /*00de*/ 	.short	(.L_45 - .L_44)


	//   ....[0]....
.L_44:
        /*00e0*/ 	.word	0x00005840


	//   ....[1]....
        /*00e4*/ 	.word	0x00005980


	//   ....[2]....
        /*00e8*/ 	.word	0x00006150


	//----- nvinfo : EIATTR_MBARRIER_INSTR_OFFSETS
	.align		4
.L_45:
        /*00ec*/ 	.byte	0x04, 0x39
        /*00ee*/ 	.short	(.L_47 - .L_46)


	//   ....[0]....
.L_46:
        /*00f0*/ 	.word	0x00000650
        /*00f4*/ 	.word	0x000000ff
        /*00f8*/ 	.word	0x00000000
        /*00fc*/ 	.short	0x0100
        /*00fe*/ 	.byte	0x04
	.zero		1


	//   ....[1]....
        /*0100*/ 	.word	0x00000660
        /*0104*/ 	.word	0x000000ff
        /*0108*/ 	.word	0x00000018
        /*010c*/ 	.short	0x0100
        /*010e*/ 	.byte	0x04
	.zero		1


	//   ....[2]....
        /*0110*/ 	.word	0x00000670
        /*0114*/ 	.word	0x000000ff
        /*0118*/ 	.word	0x00000008
        /*011c*/ 	.short	0x0100
        /*011e*/ 	.byte	0x04
	.zero		1


	//   ....[3]....
        /*0120*/ 	.word	0x00000680
        /*0124*/ 	.word	0x000000ff
        /*0128*/ 	.word	0x00000020
        /*012c*/ 	.short	0x0100
        /*012e*/ 	.byte	0x04
	.zero		1


	//   ....[4]....
        /*0130*/ 	.word	0x00000690
        /*0134*/ 	.word	0x000000ff
        /*0138*/ 	.word	0x00000010
        /*013c*/ 	.short	0x0100
        /*013e*/ 	.byte	0x04
	.zero		1


	//   ....[5]....
        /*0140*/ 	.word	0x000006a0
        /*0144*/ 	.word	0x000000ff
        /*0148*/ 	.word	0x00000028
        /*014c*/ 	.short	0x0100
        /*014e*/ 	.byte	0x04
	.zero		1


	//   ....[6]....
        /*0150*/ 	.word	0x000007d0
        /*0154*/ 	.word	0x000000ff
        /*0158*/ 	.word	0x00000030
        /*015c*/ 	.short	0x0100
        /*015e*/ 	.byte	0x04
	.zero		1


	//   ....[7]....
        /*0160*/ 	.word	0x000007e0
        /*0164*/ 	.word	0x000000ff
        /*0168*/ 	.word	0x00000038
        /*016c*/ 	.short	0x0100
        /*016e*/ 	.byte	0x04
	.zero		1


	//   ....[8]....
        /*0170*/ 	.word	0x000008d0
        /*0174*/ 	.word	0x000000ff
        /*0178*/ 	.word	0x00000040
        /*017c*/ 	.short	0x0100
        /*017e*/ 	.byte	0x06
	.zero		1


	//   ....[9]....
        /*0180*/ 	.word	0x000008e0
        /*0184*/ 	.word	0x000000ff
        /*0188*/ 	.word	0x00000048
        /*018c*/ 	.short	0x0100
        /*018e*/ 	.byte	0x06
	.zero		1


	//   ....[10]....
        /*0190*/ 	.word	0x00000a20
        /*0194*/ 	.word	0x000000ff
        /*0198*/ 	.word	0x00000050
        /*019c*/ 	.short	0x0100
        /*019e*/ 	.byte	0x06
	.zero		1


	//   ....[11]....
        /*01a0*/ 	.word	0x00000a30
        /*01a4*/ 	.word	0x000000ff
        /*01a8*/ 	.word	0x00000060
        /*01ac*/ 	.short	0x0100
        /*01ae*/ 	.byte	0x06
	.zero		1


	//   ....[12]....
        /*01b0*/ 	.word	0x00000a40
        /*01b4*/ 	.word	0x000000ff
        /*01b8*/ 	.word	0x00000058
        /*01bc*/ 	.short	0x0100
        /*01be*/ 	.byte	0x06
	.zero		1


	//   ....[13]....
        /*01c0*/ 	.word	0x00000a50
        /*01c4*/ 	.word	0x000000ff
        /*01c8*/ 	.word	0x00000068
        /*01cc*/ 	.short	0x0100
        /*01ce*/ 	.byte	0x06
	.zero		1


	//   ....[14]....
        /*01d0*/ 	.word	0x00000b80
        /*01d4*/ 	.word	0x000000ff
        /*01d8*/ 	.word	0x00000070
        /*01dc*/ 	.short	0x0100
        /*01de*/ 	.byte	0x04
	.zero		1


	//   ....[15]....
        /*01e0*/ 	.word	0x00000b90
        /*01e4*/ 	.word	0x000000ff
        /*01e8*/ 	.word	0x00000090
        /*01ec*/ 	.short	0x0100
        /*01ee*/ 	.byte	0x04
	.zero		1


	//   ....[16]....
        /*01f0*/ 	.word	0x00000ba0
        /*01f4*/ 	.word	0x000000ff
        /*01f8*/ 	.word	0x00000078
        /*01fc*/ 	.short	0x0100
        /*01fe*/ 	.byte	0x04
	.zero		1


	//   ....[17]....
        /*0200*/ 	.word	0x00000bb0
        /*0204*/ 	.word	0x000000ff
        /*0208*/ 	.word	0x00000098
        /*020c*/ 	.short	0x0100
        /*020e*/ 	.byte	0x04
	.zero		1


	//   ....[18]....
        /*0210*/ 	.word	0x00000bc0
        /*0214*/ 	.word	0x000000ff
        /*0218*/ 	.word	0x00000080
        /*021c*/ 	.short	0x0100
        /*021e*/ 	.byte	0x04
	.zero		1


	//   ....[19]....
        /*0220*/ 	.word	0x00000bd0
        /*0224*/ 	.word	0x000000ff
        /*0228*/ 	.word	0x000000a0
        /*022c*/ 	.short	0x0100
        /*022e*/ 	.byte	0x04
	.zero		1


	//   ....[20]....
        /*0230*/ 	.word	0x00000be0
        /*0234*/ 	.word	0x000000ff
        /*0238*/ 	.word	0x00000088
        /*023c*/ 	.short	0x0100
        /*023e*/ 	.byte	0x04
	.zero		1


	//   ....[21]....
        /*0240*/ 	.word	0x00000bf0
        /*0244*/ 	.word	0x000000ff
        /*0248*/ 	.word	0x000000a8
        /*024c*/ 	.short	0x0100
        /*024e*/ 	.byte	0x04
	.zero		1


	//   ....[22]....
        /*0250*/ 	.word	0x00000cf0
        /*0254*/ 	.word	0x000000ff
        /*0258*/ 	.word	0x000000b0
        /*025c*/ 	.short	0x0100
        /*025e*/ 	.byte	0x04
	.zero		1


	//   ....[23]....
        /*0260*/ 	.word	0x00000d00
        /*0264*/ 	.word	0x000000ff
        /*0268*/ 	.word	0x000000c0
        /*026c*/ 	.short	0x0100
        /*026e*/ 	.byte	0x04
	.zero		1


	//   ....[24]....
        /*0270*/ 	.word	0x00000d10
        /*0274*/ 	.word	0x000000ff
        /*0278*/ 	.word	0x000000b8
        /*027c*/ 	.short	0x0100
        /*027e*/ 	.byte	0x04
	.zero		1


	//   ....[25]....
        /*0280*/ 	.word	0x00000d20
        /*0284*/ 	.word	0x000000ff
        /*0288*/ 	.word	0x000000c8
        /*028c*/ 	.short	0x0100
        /*028e*/ 	.byte	0x04
	.zero		1


	//   ....[26]....
        /*0290*/ 	.word	0x00000e20
        /*0294*/ 	.word	0x000000ff
        /*0298*/ 	.word	0x000000d0
        /*029c*/ 	.short	0x0100
        /*029e*/ 	.byte	0x06
	.zero		1


	//   ....[27]....
        /*02a0*/ 	.word	0x00001a00
        /*02a4*/ 	.word	0x00000000
        /*02a8*/ 	.word	0x000000c0
        /*02ac*/ 	.short	0x010a
        /*02ae*/ 	.byte	0xff
	.zero		1


	//   ....[28]....
        /*02b0*/ 	.word	0x00001a30
        /*02b4*/ 	.word	0x00000000
        /*02b8*/ 	.word	0x000000b0
        /*02bc*/ 	.short	0x0101
        /*02be*/ 	.byte	0xff
	.zero		1


	//   ....[29]....
        /*02c0*/ 	.word	0x00001ad0
        /*02c4*/ 	.word	0x000000ff
        /*02c8*/ 	.word	0x00000018
        /*02cc*/ 	.short	0x010a
        /*02ce*/ 	.byte	0x04
	.zero		1


	//   ....[30]....
        /*02d0*/ 	.word	0x00001ba0
        /*02d4*/ 	.word	0x000000ff
        /*02d8*/ 	.word	0x00000018
        /*02dc*/ 	.short	0x010a
        /*02de*/ 	.byte	0x21
	.zero		1


	//   ....[31]....
        /*02e0*/ 	.word	0x00001d50
        /*02e4*/ 	.word	0x000000ff
        /*02e8*/ 	.word	0x00000018
        /*02ec*/ 	.short	0x010a
        /*02ee*/ 	.byte	0x05
	.zero		1


	//   ....[32]....
        /*02f0*/ 	.word	0x00001e60
        /*02f4*/ 	.word	0x000000ff
        /*02f8*/ 	.word	0x00000048
        /*02fc*/ 	.short	0x0101
        /*02fe*/ 	.byte	0x0d
	.zero		1


	//   ....[33]....
        /*0300*/ 	.word	0x00001e80
        /*0304*/ 	.word	0x000000ff
        /*0308*/ 	.word	0x00000018
        /*030c*/ 	.short	0x010a
        /*030e*/ 	.byte	0x04
	.zero		1


	//   ....[34]....
        /*0310*/ 	.word	0x00001f00
        /*0314*/ 	.word	0x000000ff
        /*0318*/ 	.word	0x00000018
        /*031c*/ 	.short	0x010a
        /*031e*/ 	.byte	0x11
	.zero		1


	//   ....[35]....
        /*0320*/ 	.word	0x000020a0
        /*0324*/ 	.word	0x000000ff
        /*0328*/ 	.word	0x00000018
        /*032c*/ 	.short	0x010a
        /*032e*/ 	.byte	0x05
	.zero		1


	//   ....[36]....
        /*0330*/ 	.word	0x000021e0
        /*0334*/ 	.word	0x00000003
        /*0338*/ 	.word	0x00000050
        /*033c*/ 	.short	0x010a
        /*033e*/ 	.byte	0xff
	.zero		1


	//   ....[37]....
        /*0340*/ 	.word	0x00002330
        /*0344*/ 	.word	0x00000000
        /*0348*/ 	.word	0x00000000
        /*034c*/ 	.short	0x0101
        /*034e*/ 	.byte	0xff
	.zero		1


	//   ....[38]....
        /*0350*/ 	.word	0x000028d0
        /*0354*/ 	.word	0x000000ff
        /*0358*/ 	.word	0x00000000
        /*035c*/ 	.short	0x010a
        /*035e*/ 	.byte	0x04
	.zero		1


	//   ....[39]....
        /*0360*/ 	.word	0x00002960
        /*0364*/ 	.word	0x000000ff
        /*0368*/ 	.word	0x00000000
        /*036c*/ 	.short	0x010a
        /*036e*/ 	.byte	0x05
	.zero		1


	//   ....[40]....
        /*0370*/ 	.word	0x00002a00
        /*0374*/ 	.word	0x00000000
        /*0378*/ 	.word	0x00000000
        /*037c*/ 	.short	0x010a
        /*037e*/ 	.byte	0xff
	.zero		1


	//   ....[41]....
        /*0380*/ 	.word	0x00002b40
        /*0384*/ 	.word	0x00000002
        /*0388*/ 	.word	0x000000b0
        /*038c*/ 	.short	0x010a
        /*038e*/ 	.byte	0xff
	.zero		1


	//   ....[42]....
        /*0390*/ 	.word	0x00002bb0
        /*0394*/ 	.word	0x00000002
        /*0398*/ 	.word	0x00000000
        /*039c*/ 	.short	0x0101
        /*039e*/ 	.byte	0xff
	.zero		1


	//   ....[43]....
        /*03a0*/ 	.word	0x00002bd0
        /*03a4*/ 	.word	0x000000ff
        /*03a8*/ 	.word	0x00000060
        /*03ac*/ 	.short	0x010a
        /*03ae*/ 	.byte	0x04
	.zero		1


	//   ....[44]....
        /*03b0*/ 	.word	0x00002cf0
        /*03b4*/ 	.word	0x00000002
        /*03b8*/ 	.word	0x00000050
        /*03bc*/ 	.short	0x010a
        /*03be*/ 	.byte	0xff
	.zero		1


	//   ....[45]....
        /*03c0*/ 	.word	0x00002df0
        /*03c4*/ 	.word	0x00000002
        /*03c8*/ 	.word	0x00000000
        /*03cc*/ 	.short	0x0101
        /*03ce*/ 	.byte	0xff
	.zero		1


	//   ....[46]....
        /*03d0*/ 	.word	0x00002e80
        /*03d4*/ 	.word	0x000000ff
        /*03d8*/ 	.word	0x00000060
        /*03dc*/ 	.short	0x0106
        /*03de*/ 	.byte	0x04
	.zero		1


	//   ....[47]....
        /*03e0*/ 	.word	0x00002ea0
        /*03e4*/ 	.word	0x000000ff
        /*03e8*/ 	.word	0x00000060
        /*03ec*/ 	.short	0x010a
        /*03ee*/ 	.byte	0x04
	.zero		1


	//   ....[48]....
        /*03f0*/ 	.word	0x00002f30
        /*03f4*/ 	.word	0x000000ff
        /*03f8*/ 	.word	0x00000060
        /*03fc*/ 	.short	0x0106
        /*03fe*/ 	.byte	0x07
	.zero		1


	//   ....[49]....
        /*0400*/ 	.word	0x00002f70
        /*0404*/ 	.word	0x00000000
        /*0408*/ 	.word	0x00000060
        /*040c*/ 	.short	0x010a
        /*040e*/ 	.byte	0xff
	.zero		1


	//   ....[50]....
        /*0410*/ 	.word	0x000031c0
        /*0414*/ 	.word	0x000000ff
        /*0418*/ 	.word	0x00000008
        /*041c*/ 	.short	0x010a
        /*041e*/ 	.byte	0x05
	.zero		1


	//   ....[51]....
        /*0420*/ 	.word	0x000031e0
        /*0424*/ 	.word	0x000000ff
        /*0428*/ 	.word	0x00000008
        /*042c*/ 	.short	0x010a
        /*042e*/ 	.byte	0x05
	.zero		1


	//   ....[52]....
        /*0430*/ 	.word	0x00003370
        /*0434*/ 	.word	0x000000ff
        /*0438*/ 	.word	0x00000008
        /*043c*/ 	.short	0x010a
        /*043e*/ 	.byte	0x05
	.zero		1


	//   ....[53]....
        /*0440*/ 	.word	0x00003390
        /*0444*/ 	.word	0x000000ff
        /*0448*/ 	.word	0x00000008
        /*044c*/ 	.short	0x010a
        /*044e*/ 	.byte	0x05
	.zero		1


	//   ....[54]....
        /*0450*/ 	.word	0x00003450
        /*0454*/ 	.word	0x000000ff
        /*0458*/ 	.word	0x00000000
        /*045c*/ 	.short	0x0101
        /*045e*/ 	.byte	0x04
	.zero		1


	//   ....[55]....
        /*0460*/ 	.word	0x00003730
        /*0464*/ 	.word	0x00000000
        /*0468*/ 	.word	0x00000050
        /*046c*/ 	.short	0x010a
        /*046e*/ 	.byte	0xff
	.zero		1


	//   ....[56]....
        /*0470*/ 	.word	0x000037f0
        /*0474*/ 	.word	0x00000000
        /*0478*/ 	.word	0x00000000
        /*047c*/ 	.short	0x0101
        /*047e*/ 	.byte	0xff
	.zero		1


	//   ....[57]....
        /*0480*/ 	.word	0x000038a0
        /*0484*/ 	.word	0x000000ff
        /*0488*/ 	.word	0x00000000
        /*048c*/ 	.short	0x010a
        /*048e*/ 	.byte	0x04
	.zero		1


	//   ....[58]....
        /*0490*/ 	.word	0x000038b0
        /*0494*/ 	.word	0x000000ff
        /*0498*/ 	.word	0x00000090
        /*049c*/ 	.short	0x010a
        /*049e*/ 	.byte	0x13
	.zero		1


	//   ....[59]....
        /*04a0*/ 	.word	0x00003970
        /*04a4*/ 	.word	0x000000ff
        /*04a8*/ 	.word	0x00000000
        /*04ac*/ 	.short	0x010a
        /*04ae*/ 	.byte	0x06
	.zero		1


	//   ....[60]....
        /*04b0*/ 	.word	0x00003a90
        /*04b4*/ 	.word	0x000000ff
        /*04b8*/ 	.word	0x00000000
        /*04bc*/ 	.short	0x010a
        /*04be*/ 	.byte	0x04
	.zero		1


	//   ....[61]....
        /*04c0*/ 	.word	0x00003cb0
        /*04c4*/ 	.word	0x000000ff
        /*04c8*/ 	.word	0x00000000
        /*04cc*/ 	.short	0x010a
        /*04ce*/ 	.byte	0x04
	.zero		1


	//   ....[62]....
        /*04d0*/ 	.word	0x00003d40
        /*04d4*/ 	.word	0x000000ff
        /*04d8*/ 	.word	0x00000000
        /*04dc*/ 	.short	0x010a
        /*04de*/ 	.byte	0x05
	.zero		1


	//   ....[63]....
        /*04e0*/ 	.word	0x00003dd0
        /*04e4*/ 	.word	0x000000ff
        /*04e8*/ 	.word	0x00000000
        /*04ec*/ 	.short	0x010a
        /*04ee*/ 	.byte	0x05
	.zero		1


	//   ....[64]....
        /*04f0*/ 	.word	0x00003e70
        /*04f4*/ 	.word	0x00000000
        /*04f8*/ 	.word	0x00000000
        /*04fc*/ 	.short	0x010a
        /*04fe*/ 	.byte	0xff
	.zero		1


	//   ....[65]....
        /*0500*/ 	.word	0x00003eb0
        /*0504*/ 	.word	0x00000000
        /*0508*/ 	.word	0x00000000
        /*050c*/ 	.short	0x010a
        /*050e*/ 	.byte	0xff
	.zero		1


	//   ....[66]....
        /*0510*/ 	.word	0x00003f20
        /*0514*/ 	.word	0x000000ff
        /*0518*/ 	.word	0x00000000
        /*051c*/ 	.short	0x0101
        /*051e*/ 	.byte	0x04
	.zero		1


	//   ....[67]....
        /*0520*/ 	.word	0x00003f60
        /*0524*/ 	.word	0x000000ff
        /*0528*/ 	.word	0x000000d0
        /*052c*/ 	.short	0x010a
        /*052e*/ 	.byte	0x0d
	.zero		1


	//   ....[68]....
        /*0530*/ 	.word	0x00003fb0
        /*0534*/ 	.word	0x000000ff
        /*0538*/ 	.word	0x00000000
        /*053c*/ 	.short	0x0101
        /*053e*/ 	.byte	0x04
	.zero		1


	//   ....[69]....
        /*0540*/ 	.word	0x00004430
        /*0544*/ 	.word	0x00000007
        /*0548*/ 	.word	0x00000050
        /*054c*/ 	.short	0x010a
        /*054e*/ 	.byte	0xff
	.zero		1


	//   ....[70]....
        /*0550*/ 	.word	0x000045a0
        /*0554*/ 	.word	0x00000000
        /*0558*/ 	.word	0x00000000
        /*055c*/ 	.short	0x0101
        /*055e*/ 	.byte	0xff
	.zero		1


	//   ....[71]....
        /*0560*/ 	.word	0x00004a10
        /*0564*/ 	.word	0x000000ff
        /*0568*/ 	.word	0x00000048
        /*056c*/ 	.short	0x010a
        /*056e*/ 	.byte	0x11
	.zero		1


	//   ....[72]....
        /*0570*/ 	.word	0x00004b90
        /*0574*/ 	.word	0x000000ff
        /*0578*/ 	.word	0x00000038
        /*057c*/ 	.short	0x010a
        /*057e*/ 	.byte	0x11
	.zero		1


	//   ....[73]....
        /*0580*/ 	.word	0x00004da0
        /*0584*/ 	.word	0x000000ff
        /*0588*/ 	.word	0x00000030
        /*058c*/ 	.short	0x010b
        /*058e*/ 	.byte	0x11
	.zero		1


	//   ....[74]....
        /*0590*/ 	.word	0x00004db0
        /*0594*/ 	.word	0x000000ff
        /*0598*/ 	.word	0x00000000
        /*059c*/ 	.short	0x0101
        /*059e*/ 	.byte	0x1b
	.zero		1


	//   ....[75]....
        /*05a0*/ 	.word	0x00004df0
        /*05a4*/ 	.word	0x00000000
        /*05a8*/ 	.word	0x00000038
        /*05ac*/ 	.short	0x010a
        /*05ae*/ 	.byte	0xff
	.zero		1


	//   ....[76]....
        /*05b0*/ 	.word	0x00005110
        /*05b4*/ 	.word	0x00000003
        /*05b8*/ 	.word	0x00000050
        /*05bc*/ 	.short	0x010a
        /*05be*/ 	.byte	0xff
	.zero		1


	//   ....[77]....
        /*05c0*/ 	.word	0x00005290
        /*05c4*/ 	.word	0x00000000
        /*05c8*/ 	.word	0x00000000
        /*05cc*/ 	.short	0x0101
        /*05ce*/ 	.byte	0xff
	.zero		1


	//   ....[78]....
        /*05d0*/ 	.word	0x00005d20
        /*05d4*/ 	.word	0x000000ff
        /*05d8*/ 	.word	0x00000030
        /*05dc*/ 	.short	0x010a
        /*05de*/ 	.byte	0x2c
	.zero		1


	//   ....[79]....
        /*05e0*/ 	.word	0x00005d30
        /*05e4*/ 	.word	0x0000008f
        /*05e8*/ 	.word	0x00000070
        /*05ec*/ 	.short	0x010a
        /*05ee*/ 	.byte	0xff
	.zero		1


	//   ....[80]....
        /*05f0*/ 	.word	0x00005ec0
        /*05f4*/ 	.word	0x000000ff
        /*05f8*/ 	.word	0x00000030
        /*05fc*/ 	.short	0x010a
        /*05fe*/ 	.byte	0x2c
	.zero		1


	//   ....[81]....
        /*0600*/ 	.word	0x00005fd0
        /*0604*/ 	.word	0x000000ff
        /*0608*/ 	.word	0x00000000
        /*060c*/ 	.short	0x0101
        /*060e*/ 	.byte	0x04
	.zero		1


	//   ....[82]....
        /*0610*/ 	.word	0x00006030
        /*0614*/ 	.word	0x0000008f
        /*0618*/ 	.word	0x00000070
        /*061c*/ 	.short	0x010a
        /*061e*/ 	.byte	0xff
	.zero		1


	//   ....[83]....
        /*0620*/ 	.word	0x00006620
        /*0624*/ 	.word	0x0000008f
        /*0628*/ 	.word	0x00000000
        /*062c*/ 	.short	0x0101
        /*062e*/ 	.byte	0xff
	.zero		1


	//   ....[84]....
        /*0630*/ 	.word	0x00007480
        /*0634*/ 	.word	0x00000000
        /*0638*/ 	.word	0x000000c0
        /*063c*/ 	.short	0x010a
        /*063e*/ 	.byte	0xff
	.zero		1


	//   ....[85]....
        /*0640*/ 	.word	0x000074e0
        /*0644*/ 	.word	0x00000000
        /*0648*/ 	.word	0x00000018
        /*064c*/ 	.short	0x010a
        /*064e*/ 	.byte	0xff
	.zero		1


	//   ....[86]....
        /*0650*/ 	.word	0x00007540
        /*0654*/ 	.word	0x00000000
        /*0658*/ 	.word	0x00000018
        /*065c*/ 	.short	0x010a
        /*065e*/ 	.byte	0xff
	.zero		1


	//   ....[87]....
        /*0660*/ 	.word	0x00007590
        /*0664*/ 	.word	0x00000003
        /*0668*/ 	.word	0x00000050
        /*066c*/ 	.short	0x010a
        /*066e*/ 	.byte	0xff
	.zero		1


	//   ....[88]....
        /*0670*/ 	.word	0x000075f0
        /*0674*/ 	.word	0x00000000
        /*0678*/ 	.word	0x00000000
        /*067c*/ 	.short	0x010a
        /*067e*/ 	.byte	0xff
	.zero		1


	//   ....[89]....
        /*0680*/ 	.word	0x00007650
        /*0684*/ 	.word	0x00000000
        /*0688*/ 	.word	0x00000000
        /*068c*/ 	.short	0x010a
        /*068e*/ 	.byte	0xff
	.zero		1


	//   ....[90]....
        /*0690*/ 	.word	0x000076a0
        /*0694*/ 	.word	0x00000002
        /*0698*/ 	.word	0x000000b0
        /*069c*/ 	.short	0x010a
        /*069e*/ 	.byte	0xff
	.zero		1


	//   ....[91]....
        /*06a0*/ 	.word	0x00007700
        /*06a4*/ 	.word	0x00000002
        /*06a8*/ 	.word	0x00000060
        /*06ac*/ 	.short	0x010a
        /*06ae*/ 	.byte	0xff
	.zero		1


	//   ....[92]....
        /*06b0*/ 	.word	0x00007750
        /*06b4*/ 	.word	0x00000002
        /*06b8*/ 	.word	0x00000050
        /*06bc*/ 	.short	0x010a
        /*06be*/ 	.byte	0xff
	.zero		1


	//   ....[93]....
        /*06c0*/ 	.word	0x000077b0
        /*06c4*/ 	.word	0x00000000
        /*06c8*/ 	.word	0x00000060
        /*06cc*/ 	.short	0x010a
        /*06ce*/ 	.byte	0xff
	.zero		1


	//   ....[94]....
        /*06d0*/ 	.word	0x00007810
        /*06d4*/ 	.word	0x00000005
        /*06d8*/ 	.word	0x00000008
        /*06dc*/ 	.short	0x010a
        /*06de*/ 	.byte	0xff
	.zero		1


	//   ....[95]....
        /*06e0*/ 	.word	0x00007900
        /*06e4*/ 	.word	0x00000000
        /*06e8*/ 	.word	0x00000008
        /*06ec*/ 	.short	0x010a
        /*06ee*/ 	.byte	0xff
	.zero		1


	//   ....[96]....
        /*06f0*/ 	.word	0x00007950
        /*06f4*/ 	.word	0x00000000
        /*06f8*/ 	.word	0x00000050
        /*06fc*/ 	.short	0x010a
        /*06fe*/ 	.byte	0xff
	.zero		1


	//   ....[97]....
        /*0700*/ 	.word	0x000079b0
        /*0704*/ 	.word	0x00000000
        /*0708*/ 	.word	0x00000090
        /*070c*/ 	.short	0x010a
        /*070e*/ 	.byte	0xff
	.zero		1


	//   ....[98]....
        /*0710*/ 	.word	0x00007a10
        /*0714*/ 	.word	0x00000000
        /*0718*/ 	.word	0x00000000
        /*071c*/ 	.short	0x010a
        /*071e*/ 	.byte	0xff
	.zero		1


	//   ....[99]....
        /*0720*/ 	.word	0x00007a70
        /*0724*/ 	.word	0x00000000
        /*0728*/ 	.word	0x00000000
        /*072c*/ 	.short	0x010a
        /*072e*/ 	.byte	0xff
	.zero		1


	//   ....[100]....
        /*0730*/ 	.word	0x00007ad0
        /*0734*/ 	.word	0x00000000
        /*0738*/ 	.word	0x00000000
        /*073c*/ 	.short	0x010a
        /*073e*/ 	.byte	0xff
	.zero		1


	//   ....[101]....
        /*0740*/ 	.word	0x00007b30
        /*0744*/ 	.word	0x00000000
        /*0748*/ 	.word	0x00000000
        /*074c*/ 	.short	0x010a
        /*074e*/ 	.byte	0xff
	.zero		1


	//   ....[102]....
        /*0750*/ 	.word	0x00007b90
        /*0754*/ 	.word	0x00000000
        /*0758*/ 	.word	0x000000d0
        /*075c*/ 	.short	0x010a
        /*075e*/ 	.byte	0xff
	.zero		1


	//   ....[103]....
        /*0760*/ 	.word	0x00007be0
        /*0764*/ 	.word	0x00000007
        /*0768*/ 	.word	0x00000050
        /*076c*/ 	.short	0x010a
        /*076e*/ 	.byte	0xff
	.zero		1


	//   ....[104]....
        /*0770*/ 	.word	0x00007c40
        /*0774*/ 	.word	0x00000000
        /*0778*/ 	.word	0x00000048
        /*077c*/ 	.short	0x010a
        /*077e*/ 	.byte	0xff
	.zero		1


	//   ....[105]....
        /*0780*/ 	.word	0x00007ca0
        /*0784*/ 	.word	0x00000000
        /*0788*/ 	.word	0x00000038
        /*078c*/ 	.short	0x010a
        /*078e*/ 	.byte	0xff
	.zero		1


	//   ....[106]....
        /*0790*/ 	.word	0x00007cf0
        /*0794*/ 	.word	0x00000003
        /*0798*/ 	.word	0x00000050
        /*079c*/ 	.short	0x010a
        /*079e*/ 	.byte	0xff
	.zero		1


	//   ....[107]....
        /*07a0*/ 	.word	0x00007d50
        /*07a4*/ 	.word	0x00000000
        /*07a8*/ 	.word	0x00000030
        /*07ac*/ 	.short	0x010a
        /*07ae*/ 	.byte	0xff
	.zero		1


	//   ....[108]....
        /*07b0*/ 	.word	0x00007da0
        /*07b4*/ 	.word	0x0000008f
        /*07b8*/ 	.word	0x00000070
        /*07bc*/ 	.short	0x010a
        /*07be*/ 	.byte	0xff
	.zero		1


	//----- nvinfo : EIATTR_NUM_MBARRIERS
	.align		4
.L_47:
        /*07c0*/ 	.byte	0x03, 0x38
        /*07c2*/ 	.short	0x001b


	//----- nvinfo : EIATTR_EXIT_INSTR_OFFSETS
	.align		4
        /*07c4*/ 	.byte	0x04, 0x1c
        /*07c6*/ 	.short	(.L_49 - .L_48)


	//   ....[0]....
.L_48:
        /*07c8*/ 	.word	0x00002a30


	//   ....[1]....
        /*07cc*/ 	.word	0x00002f40


	//   ....[2]....
        /*07d0*/ 	.word	0x00002fa0


	//   ....[3]....
        /*07d4*/ 	.word	0x000041e0


	//   ....[4]....
        /*07d8*/ 	.word	0x00004e20


	//   ....[5]....
        /*07dc*/ 	.word	0x00004e60


	//   ....[6]....
        /*07e0*/ 	.word	0x00007470


	//----- nvinfo : EIATTR_MAX_THREADS
	.align		4
.L_49:
        /*07e4*/ 	.byte	0x04, 0x05
        /*07e6*/ 	.short	(.L_51 - .L_50)
.L_50:
        /*07e8*/ 	.word	0x00000100
        /*07ec*/ 	.word	0x00000001
        /*07f0*/ 	.word	0x00000001


	//----- nvinfo : EIATTR_CRS_STACK_SIZE
	.align		4
.L_51:
        /*07f4*/ 	.byte	0x04, 0x1e
        /*07f6*/ 	.short	(.L_53 - .L_52)
.L_52:
        /*07f8*/ 	.word	0x00000000


	//----- nvinfo : EIATTR_CBANK_PARAM_SIZE
	.align		4
.L_53:
        /*07fc*/ 	.byte	0x03, 0x19
        /*07fe*/ 	.short	0x0800


	//----- nvinfo : EIATTR_PARAM_CBANK
	.align		4
        /*0800*/ 	.byte	0x04, 0x0a
        /*0802*/ 	.short	(.L_55 - .L_54)
	.align		4
.L_54:
        /*0804*/ 	.word	index@(.nv.constant0._ZN7cutlass13device_kernelINS_4gemm6kernel13GemmUniversalIN4cute5tupleIJiiiiEEENS1_10collective13CollectiveMmaINS1_35MainloopSm100TmaUmmaWarpSpecializedILi3ELi2ELi4ENS5_IJNS4_1CILi2EEESB_NSA_ILi1EEEEEEEENS5_IJNSA_ILi256EEENSA_ILi64EEENSA_ILi32EEEEEENS_12float_e4m3_tENS5_IJlSC_lEEESJ_SK_NS4_8TiledMMAINS4_8MMA_AtomIJNS4_10MMA_TraitsINS4_25SM100_MMA_F8F6F4_2x1SM_SSEJSJ_SJ_fSF_SG_NS4_17integral_constantINS4_4UMMA5MajorELSR_0EEESS_NSP_INSQ_7ScaleInELST_0EEESU_EEEEEENS4_6LayoutINS5_IJSC_SC_SC_EEENS5_IJNSA_ILi0EEESZ_SZ_EEEEENS5_IJNS4_10UnderscoreES12_S12_EEEEENS4_28SM100_TMA_2SM_LOAD_MULTICASTENS4_14ComposedLayoutINS4_7SwizzleILi1ELi4ELi3EEENS4_18smem_ptr_flag_bitsILi8EEENSX_INS5_IJNSA_ILi8EEESH_EEENS5_IJSH_SC_EEEEEEEvNS4_8identityENS4_18SM100_TMA_2SM_LOADES1F_vS1G_EENS_8epilogue10collective18CollectiveEpilogueINS1J_23Sm100TmaWarpSpecializedILi1ELi1ELi64ELb0ELb0EEEJNS5_IJNSA_ILi128EEESG_SH_EEENS5_IJNSX_IS1O_SC_EENSX_ISG_SC_EEEEESJ_SK_SJ_SK_NS1J_6fusion15FusionCallbacksIS1N_NS1T_17LinearCombinationISJ_fSJ_fLNS_15FloatRoundStyleE2EEES1P_S1S_JEEENS4_5SM1004TMEM4LOAD26SM100_TMEM_LOAD_32dp32b64xENS4_13SM90_TMA_LOADENS16_INS17_ILi2ELi4ELi3EEES1A_NSX_INS5_IJS1B_SG_EEENS5_IJSG_SC_EEEEEEENS4_39AutoVectorizingCopyWithAssumedAlignmentILi128EEENS4_14SM90_TMA_STOREES28_S2A_S2A_EEEvvEEEEvNT_6ParamsE)
        /*0808*/ 	.short	0x0380
        /*080a*/ 	.short	0x0800


	//----- nvinfo : EIATTR_SW_WAR
	.align		4
.L_55:
        /*080c*/ 	.byte	0x04, 0x36
        /*080e*/ 	.short	(.L_57 - .L_56)
.L_56:
        /*0810*/ 	.word	0x00000008
.L_57:


//--------------------- .nv.callgraph             --------------------------
	.section	.nv.callgraph,"",@"SHT_CUDA_CALLGRAPH"
	.align	4
	.sectionentsize	8
	.align		4
        /*0000*/ 	.word	0x00000000
	.align		4
        /*0004*/ 	.word	0xffffffff
	.align		4
        /*0008*/ 	.word	index@(_ZN7cutlass13device_kernelINS_4gemm6kernel13GemmUniversalIN4cute5tupleIJiiiiEEENS1_10collective13CollectiveMmaINS1_35MainloopSm100TmaUmmaWarpSpecializedILi3ELi2ELi4ENS5_IJNS4_1CILi2EEESB_NSA_ILi1EEEEEEEENS5_IJNSA_ILi256EEENSA_ILi64EEENSA_ILi32EEEEEENS_12float_e4m3_tENS5_IJlSC_lEEESJ_SK_NS4_8TiledMMAINS4_8MMA_AtomIJNS4_10MMA_TraitsINS4_25SM100_MMA_F8F6F4_2x1SM_SSEJSJ_SJ_fSF_SG_NS4_17integral_constantINS4_4UMMA5MajorELSR_0EEESS_NSP_INSQ_7ScaleInELST_0EEESU_EEEEEENS4_6LayoutINS5_IJSC_SC_SC_EEENS5_IJNSA_ILi0EEESZ_SZ_EEEEENS5_IJNS4_10UnderscoreES12_S12_EEEEENS4_28SM100_TMA_2SM_LOAD_MULTICASTENS4_14ComposedLayoutINS4_7SwizzleILi1ELi4ELi3EEENS4_18smem_ptr_flag_bitsILi8EEENSX_INS5_IJNSA_ILi8EEESH_EEENS5_IJSH_SC_EEEEEEEvNS4_8identityENS4_18SM100_TMA_2SM_LOADES1F_vS1G_EENS_8epilogue10collective18CollectiveEpilogueINS1J_23Sm100TmaWarpSpecializedILi1ELi1ELi64ELb0ELb0EEEJNS5_IJNSA_ILi128EEESG_SH_EEENS5_IJNSX_IS1O_SC_EENSX_ISG_SC_EEEEESJ_SK_SJ_SK_NS1J_6fusion15FusionCallbacksIS1N_NS1T_17LinearCombinationISJ_fSJ_fLNS_15FloatRoundStyleE2EEES1P_S1S_JEEENS4_5SM1004TMEM4LOAD26SM100_TMEM_LOAD_32dp32b64xENS4_13SM90_TMA_LOADENS16_INS17_ILi2ELi4ELi3EEES1A_NSX_INS5_IJS1B_SG_EEENS5_IJSG_SC_EEEEEEENS4_39AutoVectorizingCopyWithAssumedAlignmentILi128EEENS4_14SM90_TMA_STOREES28_S2A_S2A_EEEvvEEEEvNT_6ParamsE)
	.align		4
        /*000c*/ 	.word	index@(__assertfail)
	.align		4
        /*0010*/ 	.word	0x00000000
	.align		4
        /*0014*/ 	.word	0xfffffffe
	.align		4
        /*0018*/ 	.word	0x00000000
	.align		4
        /*001c*/ 	.word	0xfffffffd
	.align		4
        /*0020*/ 	.word	0x00000000
	.align		4
        /*0024*/ 	.word	0xfffffffc


//--------------------- .nv.constant4             --------------------------
	.section	.nv.constant4,"a",@progbits
	.align	8
	.align		8
.nv.constant4:
        /*0000*/ 	.dword	__assertfail
	.align		8
        /*0008*/ 	.dword	__unnamed_1
	.align		8
        /*0010*/ 	.dword	__unnamed_2
	.align		8
        /*0018*/ 	.dword	_ZN39_INTERNAL_e900a715_4_k_cu_971895ec_80294cuda3std3__45__cpo5beginE
	.align		8
        /*0020*/ 	.dword	_ZN39_INTERNAL_e900a715_4_k_cu_971895ec_80294cuda3std3__45__cpo3endE
	.align		8
        /*0028*/ 	.dword	_ZN39_INTERNAL_e900a715_4_k_cu_971895ec_80294cuda3std3__45__cpo6cbeginE
	.align		8
        /*0030*/ 	.dword	_ZN39_INTERNAL_e900a715_4_k_cu_971895ec_80294cuda3std3__45__cpo4cendE
	.align		8
        /*0038*/ 	.dword	_ZN39_INTERNAL_e900a715_4_k_cu_971895ec_80294cuda3std3__441_GLOBAL__N__e900a715_4_k_cu_971895ec_80296ignoreE
	.align		8
        /*0040*/ 	.dword	_ZN39_INTERNAL_e900a715_4_k_cu_971895ec_80294cuda3std3__419piecewise_constructE
	.align		8
        /*0048*/ 	.dword	_ZN39_INTERNAL_e900a715_4_k_cu_971895ec_80294cuda3std3__48in_placeE
	.align		8
        /*0050*/ 	.dword	_ZN39_INTERNAL_e900a715_4_k_cu_971895ec_80294cuda3std6ranges3__45__cpo4swapE
	.align		8
        /*0058*/ 	.dword	_ZN39_INTERNAL_e900a715_4_k_cu_971895ec_80294cuda3std6ranges3__45__cpo9iter_moveE
	.align		8
        /*0060*/ 	.dword	_ZN39_INTERNAL_e900a715_4_k_cu_971895ec_80294cute7productE
	.align		8
        /*0068*/ 	.dword	_ZN39_INTERNAL_e900a715_4_k_cu_971895ec_80294cute1_E
	.align		8
        /*0070*/ 	.dword	$str$25
	.align		8
        /*0078*/ 	.dword	$str$26
	.align		8
        /*0080*/ 	.dword	$str$27
	.align		8
        /*0088*/ 	.dword	$str$28


//--------------------- .text._ZN7cutlass13device_kernelINS_4gemm6kernel13GemmUniversalIN4cute5tupleIJiiiiEEENS1_10collective13CollectiveMmaINS1_35MainloopSm100TmaUmmaWarpSpecializedILi3ELi2ELi4ENS5_IJNS4_1CILi2EEESB_NSA_ILi1EEEEEEEENS5_IJNSA_ILi256EEENSA_ILi64EEENSA_ILi32EEEEEENS_12float_e4m3_tENS5_IJlSC_lEEESJ_SK_NS4_8TiledMMAINS4_8MMA_AtomIJNS4_10MMA_TraitsINS4_25SM100_MMA_F8F6F4_2x1SM_SSEJSJ_SJ_fSF_SG_NS4_17integral_constantINS4_4UMMA5MajorELSR_0EEESS_NSP_INSQ_7ScaleInELST_0EEESU_EEEEEENS4_6LayoutINS5_IJSC_SC_SC_EEENS5_IJNSA_ILi0EEESZ_SZ_EEEEENS5_IJNS4_10UnderscoreES12_S12_EEEEENS4_28SM100_TMA_2SM_LOAD_MULTICASTENS4_14ComposedLayoutINS4_7SwizzleILi1ELi4ELi3EEENS4_18smem_ptr_flag_bitsILi8EEENSX_INS5_IJNSA_ILi8EEESH_EEENS5_IJSH_SC_EEEEEEEvNS4_8identityENS4_18SM100_TMA_2SM_LOADES1F_vS1G_EENS_8epilogue10collective18CollectiveEpilogueINS1J_23Sm100TmaWarpSpecializedILi1ELi1ELi64ELb0ELb0EEEJNS5_IJNSA_ILi128EEESG_SH_EEENS5_IJNSX_IS1O_SC_EENSX_ISG_SC_EEEEESJ_SK_SJ_SK_NS1J_6fusion15FusionCallbacksIS1N_NS1T_17LinearCombinationISJ_fSJ_fLNS_15FloatRoundStyleE2EEES1P_S1S_JEEENS4_5SM1004TMEM4LOAD26SM100_TMEM_LOAD_32dp32b64xENS4_13SM90_TMA_LOADENS16_INS17_ILi2ELi4ELi3EEES1A_NSX_INS5_IJS1B_SG_EEENS5_IJSG_SC_EEEEEEENS4_39AutoVectorizingCopyWithAssumedAlignmentILi128EEENS4_14SM90_TMA_STOREES28_S2A_S2A_EEEvvEEEEvNT_6ParamsE --------------------------
	.section	.text._ZN7cutlass13device_kernelINS_4gemm6kernel13GemmUniversalIN4cute5tupleIJiiiiEEENS1_10collective13CollectiveMmaINS1_35MainloopSm100TmaUmmaWarpSpecializedILi3ELi2ELi4ENS5_IJNS4_1CILi2EEESB_NSA_ILi1EEEEEEEENS5_IJNSA_ILi256EEENSA_ILi64EEENSA_ILi32EEEEEENS_12float_e4m3_tENS5_IJlSC_lEEESJ_SK_NS4_8TiledMMAINS4_8MMA_AtomIJNS4_10MMA_TraitsINS4_25SM100_MMA_F8F6F4_2x1SM_SSEJSJ_SJ_fSF_SG_NS4_17integral_constantINS4_4UMMA5MajorELSR_0EEESS_NSP_INSQ_7ScaleInELST_0EEESU_EEEEEENS4_6LayoutINS5_IJSC_SC_SC_EEENS5_IJNSA_ILi0EEESZ_SZ_EEEEENS5_IJNS4_10UnderscoreES12_S12_EEEEENS4_28SM100_TMA_2SM_LOAD_MULTICASTENS4_14ComposedLayoutINS4_7SwizzleILi1ELi4ELi3EEENS4_18smem_ptr_flag_bitsILi8EEENSX_INS5_IJNSA_ILi8EEESH_EEENS5_IJSH_SC_EEEEEEEvNS4_8identityENS4_18SM100_TMA_2SM_LOADES1F_vS1G_EENS_8epilogue10collective18CollectiveEpilogueINS1J_23Sm100TmaWarpSpecializedILi1ELi1ELi64ELb0ELb0EEEJNS5_IJNSA_ILi128EEESG_SH_EEENS5_IJNSX_IS1O_SC_EENSX_ISG_SC_EEEEESJ_SK_SJ_SK_NS1J_6fusion15FusionCallbacksIS1N_NS1T_17LinearCombinationISJ_fSJ_fLNS_15FloatRoundStyleE2EEES1P_S1S_JEEENS4_5SM1004TMEM4LOAD26SM100_TMEM_LOAD_32dp32b64xENS4_13SM90_TMA_LOADENS16_INS17_ILi2ELi4ELi3EEES1A_NSX_INS5_IJS1B_SG_EEENS5_IJSG_SC_EEEEEEENS4_39AutoVectorizingCopyWithAssumedAlignmentILi128EEENS4_14SM90_TMA_STOREES28_S2A_S2A_EEEvvEEEEvNT_6ParamsE,"ax",@progbits
	.align	128
.text._ZN7cutlass13device_kernelINS_4gemm6kernel13GemmUniversalIN4cute5tupleIJiiiiEEENS1_10collective13CollectiveMmaINS1_35MainloopSm100TmaUmmaWarpSpecializedILi3ELi2ELi4ENS5_IJNS4_1CILi2EEESB_NSA_ILi1EEEEEEEENS5_IJNSA_ILi256EEENSA_ILi64EEENSA_ILi32EEEEEENS_12float_e4m3_tENS5_IJlSC_lEEESJ_SK_NS4_8TiledMMAINS4_8MMA_AtomIJNS4_10MMA_TraitsINS4_25SM100_MMA_F8F6F4_2x1SM_SSEJSJ_SJ_fSF_SG_NS4_17integral_constantINS4_4UMMA5MajorELSR_0EEESS_NSP_INSQ_7ScaleInELST_0EEESU_EEEEEENS4_6LayoutINS5_IJSC_SC_SC_EEENS5_IJNSA_ILi0EEESZ_SZ_EEEEENS5_IJNS4_10UnderscoreES12_S12_EEEEENS4_28SM100_TMA_2SM_LOAD_MULTICASTENS4_14ComposedLayoutINS4_7SwizzleILi1ELi4ELi3EEENS4_18smem_ptr_flag_bitsILi8EEENSX_INS5_IJNSA_ILi8EEESH_EEENS5_IJSH_SC_EEEEEEEvNS4_8identityENS4_18SM100_TMA_2SM_LOADES1F_vS1G_EENS_8epilogue10collective18CollectiveEpilogueINS1J_23Sm100TmaWarpSpecializedILi1ELi1ELi64ELb0ELb0EEEJNS5_IJNSA_ILi128EEESG_SH_EEENS5_IJNSX_IS1O_SC_EENSX_ISG_SC_EEEEESJ_SK_SJ_SK_NS1J_6fusion15FusionCallbacksIS1N_NS1T_17LinearCombinationISJ_fSJ_fLNS_15FloatRoundStyleE2EEES1P_S1S_JEEENS4_5SM1004TMEM4LOAD26SM100_TMEM_LOAD_32dp32b64xENS4_13SM90_TMA_LOADENS16_INS17_ILi2ELi4ELi3EEES1A_NSX_INS5_IJS1B_SG_EEENS5_IJSG_SC_EEEEEEENS4_39AutoVectorizingCopyWithAssumedAlignmentILi128EEENS4_14SM90_TMA_STOREES28_S2A_S2A_EEEvvEEEEvNT_6ParamsE:
        .type           _ZN7cutlass13device_kernelINS_4gemm6kernel13GemmUniversalIN4cute5tupleIJiiiiEEENS1_10collective13CollectiveMmaINS1_35MainloopSm100TmaUmmaWarpSpecializedILi3ELi2ELi4ENS5_IJNS4_1CILi2EEESB_NSA_ILi1EEEEEEEENS5_IJNSA_ILi256EEENSA_ILi64EEENSA_ILi32EEEEEENS_12float_e4m3_tENS5_IJlSC_lEEESJ_SK_NS4_8TiledMMAINS4_8MMA_AtomIJNS4_10MMA_TraitsINS4_25SM100_MMA_F8F6F4_2x1SM_SSEJSJ_SJ_fSF_SG_NS4_17integral_constantINS4_4UMMA5MajorELSR_0EEESS_NSP_INSQ_7ScaleInELST_0EEESU_EEEEEENS4_6LayoutINS5_IJSC_SC_SC_EEENS5_IJNSA_ILi0EEESZ_SZ_EEEEENS5_IJNS4_10UnderscoreES12_S12_EEEEENS4_28SM100_TMA_2SM_LOAD_MULTICASTENS4_14ComposedLayoutINS4_7SwizzleILi1ELi4ELi3EEENS4_18smem_ptr_flag_bitsILi8EEENSX_INS5_IJNSA_ILi8EEESH_EEENS5_IJSH_SC_EEEEEEEvNS4_8identityENS4_18SM100_TMA_2SM_LOADES1F_vS1G_EENS_8epilogue10collective18CollectiveEpilogueINS1J_23Sm100TmaWarpSpecializedILi1ELi1ELi64ELb0ELb0EEEJNS5_IJNSA_ILi128EEESG_SH_EEENS5_IJNSX_IS1O_SC_EENSX_ISG_SC_EEEEESJ_SK_SJ_SK_NS1J_6fusion15FusionCallbacksIS1N_NS1T_17LinearCombinationISJ_fSJ_fLNS_15FloatRoundStyleE2EEES1P_S1S_JEEENS4_5SM1004TMEM4LOAD26SM100_TMEM_LOAD_32dp32b64xENS4_13SM90_TMA_LOADENS16_INS17_ILi2ELi4ELi3EEES1A_NSX_INS5_IJS1B_SG_EEENS5_IJSG_SC_EEEEEEENS4_39AutoVectorizingCopyWithAssumedAlignmentILi128EEENS4_14SM90_TMA_STOREES28_S2A_S2A_EEEvvEEEEvNT_6ParamsE,@function
        .size           _ZN7cutlass13device_kernelINS_4gemm6kernel13GemmUniversalIN4cute5tupleIJiiiiEEENS1_10collective13CollectiveMmaINS1_35MainloopSm100TmaUmmaWarpSpecializedILi3ELi2ELi4ENS5_IJNS4_1CILi2EEESB_NSA_ILi1EEEEEEEENS5_IJNSA_ILi256EEENSA_ILi64EEENSA_ILi32EEEEEENS_12float_e4m3_tENS5_IJlSC_lEEESJ_SK_NS4_8TiledMMAINS4_8MMA_AtomIJNS4_10MMA_TraitsINS4_25SM100_MMA_F8F6F4_2x1SM_SSEJSJ_SJ_fSF_SG_NS4_17integral_constantINS4_4UMMA5MajorELSR_0EEESS_NSP_INSQ_7ScaleInELST_0EEESU_EEEEEENS4_6LayoutINS5_IJSC_SC_SC_EEENS5_IJNSA_ILi0EEESZ_SZ_EEEEENS5_IJNS4_10UnderscoreES12_S12_EEEEENS4_28SM100_TMA_2SM_LOAD_MULTICASTENS4_14ComposedLayoutINS4_7SwizzleILi1ELi4ELi3EEENS4_18smem_ptr_flag_bitsILi8EEENSX_INS5_IJNSA_ILi8EEESH_EEENS5_IJSH_SC_EEEEEEEvNS4_8identityENS4_18SM100_TMA_2SM_LOADES1F_vS1G_EENS_8epilogue10collective18CollectiveEpilogueINS1J_23Sm100TmaWarpSpecializedILi1ELi1ELi64ELb0ELb0EEEJNS5_IJNSA_ILi128EEESG_SH_EEENS5_IJNSX_IS1O_SC_EENSX_ISG_SC_EEEEESJ_SK_SJ_SK_NS1J_6fusion15FusionCallbacksIS1N_NS1T_17LinearCombinationISJ_fSJ_fLNS_15FloatRoundStyleE2EEES1P_S1S_JEEENS4_5SM1004TMEM4LOAD26SM100_TMEM_LOAD_32dp32b64xENS4_13SM90_TMA_LOADENS16_INS17_ILi2ELi4ELi3EEES1A_NSX_INS5_IJS1B_SG_EEENS5_IJSG_SC_EEEEEEENS4_39AutoVectorizingCopyWithAssumedAlignmentILi128EEENS4_14SM90_TMA_STOREES28_S2A_S2A_EEEvvEEEEvNT_6ParamsE,(.L_x_146 - _ZN7cutlass13device_kernelINS_4gemm6kernel13GemmUniversalIN4cute5tupleIJiiiiEEENS1_10collective13CollectiveMmaINS1_35MainloopSm100TmaUmmaWarpSpecializedILi3ELi2ELi4ENS5_IJNS4_1CILi2EEESB_NSA_ILi1EEEEEEEENS5_IJNSA_ILi256EEENSA_ILi64EEENSA_ILi32EEEEEENS_12float_e4m3_tENS5_IJlSC_lEEESJ_SK_NS4_8TiledMMAINS4_8MMA_AtomIJNS4_10MMA_TraitsINS4_25SM100_MMA_F8F6F4_2x1SM_SSEJSJ_SJ_fSF_SG_NS4_17integral_constantINS4_4UMMA5MajorELSR_0EEESS_NSP_INSQ_7ScaleInELST_0EEESU_EEEEEENS4_6LayoutINS5_IJSC_SC_SC_EEENS5_IJNSA_ILi0EEESZ_SZ_EEEEENS5_IJNS4_10UnderscoreES12_S12_EEEEENS4_28SM100_TMA_2SM_LOAD_MULTICASTENS4_14ComposedLayoutINS4_7SwizzleILi1ELi4ELi3EEENS4_18smem_ptr_flag_bitsILi8EEENSX_INS5_IJNSA_ILi8EEESH_EEENS5_IJSH_SC_EEEEEEEvNS4_8identityENS4_18SM100_TMA_2SM_LOADES1F_vS1G_EENS_8epilogue10collective18CollectiveEpilogueINS1J_23Sm100TmaWarpSpecializedILi1ELi1ELi64ELb0ELb0EEEJNS5_IJNSA_ILi128EEESG_SH_EEENS5_IJNSX_IS1O_SC_EENSX_ISG_SC_EEEEESJ_SK_SJ_SK_NS1J_6fusion15FusionCallbacksIS1N_NS1T_17LinearCombinationISJ_fSJ_fLNS_15FloatRoundStyleE2EEES1P_S1S_JEEENS4_5SM1004TMEM4LOAD26SM100_TMEM_LOAD_32dp32b64xENS4_13SM90_TMA_LOADENS16_INS17_ILi2ELi4ELi3EEES1A_NSX_INS5_IJS1B_SG_EEENS5_IJSG_SC_EEEEEEENS4_39AutoVectorizingCopyWithAssumedAlignmentILi128EEENS4_14SM90_TMA_STOREES28_S2A_S2A_EEEvvEEEEvNT_6ParamsE)
        .other          _ZN7cutlass13device_kernelINS_4gemm6kernel13GemmUniversalIN4cute5tupleIJiiiiEEENS1_10collective13CollectiveMmaINS1_35MainloopSm100TmaUmmaWarpSpecializedILi3ELi2ELi4ENS5_IJNS4_1CILi2EEESB_NSA_ILi1EEEEEEEENS5_IJNSA_ILi256EEENSA_ILi64EEENSA_ILi32EEEEEENS_12float_e4m3_tENS5_IJlSC_lEEESJ_SK_NS4_8TiledMMAINS4_8MMA_AtomIJNS4_10MMA_TraitsINS4_25SM100_MMA_F8F6F4_2x1SM_SSEJSJ_SJ_fSF_SG_NS4_17integral_constantINS4_4UMMA5MajorELSR_0EEESS_NSP_INSQ_7ScaleInELST_0EEESU_EEEEEENS4_6LayoutINS5_IJSC_SC_SC_EEENS5_IJNSA_ILi0EEESZ_SZ_EEEEENS5_IJNS4_10UnderscoreES12_S12_EEEEENS4_28SM100_TMA_2SM_LOAD_MULTICASTENS4_14ComposedLayoutINS4_7SwizzleILi1ELi4ELi3EEENS4_18smem_ptr_flag_bitsILi8EEENSX_INS5_IJNSA_ILi8EEESH_EEENS5_IJSH_SC_EEEEEEEvNS4_8identityENS4_18SM100_TMA_2SM_LOADES1F_vS1G_EENS_8epilogue10collective18CollectiveEpilogueINS1J_23Sm100TmaWarpSpecializedILi1ELi1ELi64ELb0ELb0EEEJNS5_IJNSA_ILi128EEESG_SH_EEENS5_IJNSX_IS1O_SC_EENSX_ISG_SC_EEEEESJ_SK_SJ_SK_NS1J_6fusion15FusionCallbacksIS1N_NS1T_17LinearCombinationISJ_fSJ_fLNS_15FloatRoundStyleE2EEES1P_S1S_JEEENS4_5SM1004TMEM4LOAD26SM100_TMEM_LOAD_32dp32b64xENS4_13SM90_TMA_LOADENS16_INS17_ILi2ELi4ELi3EEES1A_NSX_INS5_IJS1B_SG_EEENS5_IJSG_SC_EEEEEEENS4_39AutoVectorizingCopyWithAssumedAlignmentILi128EEENS4_14SM90_TMA_STOREES28_S2A_S2A_EEEvvEEEEvNT_6ParamsE,@"STO_CUDA_ENTRY STV_DEFAULT"
_ZN7cutlass13device_kernelINS_4gemm6kernel13GemmUniversalIN4cute5tupleIJiiiiEEENS1_10collective13CollectiveMmaINS1_35MainloopSm100TmaUmmaWarpSpecializedILi3ELi2ELi4ENS5_IJNS4_1CILi2EEESB_NSA_ILi1EEEEEEEENS5_IJNSA_ILi256EEENSA_ILi64EEENSA_ILi32EEEEEENS_12float_e4m3_tENS5_IJlSC_lEEESJ_SK_NS4_8TiledMMAINS4_8MMA_AtomIJNS4_10MMA_TraitsINS4_25SM100_MMA_F8F6F4_2x1SM_SSEJSJ_SJ_fSF_SG_NS4_17integral_constantINS4_4UMMA5MajorELSR_0EEESS_NSP_INSQ_7ScaleInELST_0EEESU_EEEEEENS4_6LayoutINS5_IJSC_SC_SC_EEENS5_IJNSA_ILi0EEESZ_SZ_EEEEENS5_IJNS4_10UnderscoreES12_S12_EEEEENS4_28SM100_TMA_2SM_LOAD_MULTICASTENS4_14ComposedLayoutINS4_7SwizzleILi1ELi4ELi3EEENS4_18smem_ptr_flag_bitsILi8EEENSX_INS5_IJNSA_ILi8EEESH_EEENS5_IJSH_SC_EEEEEEEvNS4_8identityENS4_18SM100_TMA_2SM_LOADES1F_vS1G_EENS_8epilogue10collective18CollectiveEpilogueINS1J_23Sm100TmaWarpSpecializedILi1ELi1ELi64ELb0ELb0EEEJNS5_IJNSA_ILi128EEESG_SH_EEENS5_IJNSX_IS1O_SC_EENSX_ISG_SC_EEEEESJ_SK_SJ_SK_NS1J_6fusion15FusionCallbacksIS1N_NS1T_17LinearCombinationISJ_fSJ_fLNS_15FloatRoundStyleE2EEES1P_S1S_JEEENS4_5SM1004TMEM4LOAD26SM100_TMEM_LOAD_32dp32b64xENS4_13SM90_TMA_LOADENS16_INS17_ILi2ELi4ELi3EEES1A_NSX_INS5_IJS1B_SG_EEENS5_IJSG_SC_EEEEEEENS4_39AutoVectorizingCopyWithAssumedAlignmentILi128EEENS4_14SM90_TMA_STOREES28_S2A_S2A_EEEvvEEEEvNT_6ParamsE:
[----:B------:R-:W1:Y:S01]  /*0000*/  LDC R1, c[0x0][0x37c] ;  /* 0x0000df00ff017b82 */ /* 0x000e620000000800 */
[----:B------:R-:W2:Y:S01]  /*0010*/  S2R R131, SR_TID.X ;  /* 0x0000000000837919 */ /* 0x000ea20000002100 */
[----:B------:R-:W3:Y:S06]  /*0020*/  LDCU.64 UR8, c[0x0][0x890] ;  /* 0x00011200ff0877ac */ /* 0x000eec0008000a00 */
[----:B------:R-:W4:Y:S01]  /*0030*/  S2UR UR4, SR_CgaCtaId ;  /* 0x00000000000479c3 */ /* 0x000f220000008800 */
[----:B------:R-:W-:Y:S02]  /*0040*/  PRMT R141, RZ, 0x7610, R141 ;  /* 0x00007610ff8d7816 */ /* 0x000fe4000000008d */
[----:B------:R-:W-:Y:S01]  /*0050*/  ELECT P1, URZ, PT ;  /* 0x0000000000ff782f */ /* 0x000fe20003820000 */
[----:B---3--:R-:W-:-:S04]  /*0060*/  UISETP.NE.U32.AND UP0, UPT, UR8, URZ, UPT ;  /* 0x000000ff0800728c */ /* 0x008fc8000bf05070 */
[----:B------:R-:W-:Y:S02]  /*0070*/  UISETP.NE.AND.EX UP0, UPT, UR9, URZ, UPT, UP0 ;  /* 0x000000ff0900728c */ /* 0x000fe4000bf05300 */
[----:B----4-:R-:W-:Y:S02]  /*0080*/  ULOP3.LUT UR27, UR4, 0x1, URZ, 0xc0, !UPT ;  /* 0x00000001041b7892 */ /* 0x010fe4000f8ec0ff */
[----:B------:R-:W-:Y:S01]  /*0090*/  ULOP3.LUT UR29, UR4, 0x1, URZ, 0x3c, !UPT ;  /* 0x00000001041d7892 */ /* 0x000fe2000f8e3cff */
[----:B--2---:R-:W-:-:S05]  /*00a0*/  SHF.R.U32.HI R142, RZ, 0x5, R131 ;  /* 0x00000005ff8e7819 */ /* 0x004fca0000011683 */
[----:B------:R-:W2:Y:S02]  /*00b0*/  SHFL.IDX PT, R0, R142, RZ, 0x1f ;  /* 0x00001fff8e007589 */ /* 0x000ea400000e0000 */
[----:B--2---:R-:W-:Y:S01]  /*00c0*/  R2UR UR13, R0 ;  /* 0x00000000000d72ca */ /* 0x004fe200000e0000 */
[----:B-1----:R-:W-:-:S14]  /*00d0*/  BRA.U UP0, `(.L_x_0) ;  /* 0x0000000100307547 */ /* 0x002fdc000b800000 */
[----:B------:R-:W1:Y:S02]  /*00e0*/  LDCU.64 UR4, c[0x0][0x888] ;  /* 0x00011100ff0477ac */ /* 0x000e640008000a00 */
[----:B-1----:R-:W-:-:S04]  /*00f0*/  UISETP.NE.U32.AND UP0, UPT, UR4, URZ, UPT ;  /* 0x000000ff0400728c */ /* 0x002fc8000bf05070 */
[----:B------:R-:W-:-:S09]  /*0100*/  UISETP.NE.AND.EX UP0, UPT, UR5, URZ, UPT, UP0 ;  /* 0x000000ff0500728c */ /* 0x000fd2000bf05300 */
[----:B------:R-:W-:Y:S05]  /*0110*/  BRA.U !UP0, `(.L_x_1) ;  /* 0x0000000108147547 */ /* 0x000fea000b800000 */
[----:B------:R-:W1:Y:S01]  /*0120*/  LDC.64 R2, c[0x0][0x888] ;  /* 0x00022200ff027b82 */ /* 0x000e620000000a00 */
[----:B------:R-:W1:Y:S02]  /*0130*/  LDCU.64 UR4, c[0x0][0x358] ;  /* 0x00006b00ff0477ac */ /* 0x000e640008000a00 */
[----:B-1----:R1:W5:Y:S01]  /*0140*/  LDG.E R71, desc[UR4][R2.64] ;  /* 0x0000000402477981 */ /* 0x002362000c1e1900 */
[----:B------:R-:W-:Y:S01]  /*0150*/  HFMA2 R141, -RZ, RZ, 0, 5.9604644775390625e-08 ;  /* 0x00000001ff8d7431 */ /* 0x000fe200000001ff */
[----:B------:R-:W-:Y:S05]  /*0160*/  BRA `(.L_x_0) ;  /* 0x00000000000c7947 */ /* 0x000fea0003800000 */
.L_x_1:
[----:B------:R-:W1:Y:S01]  /*0170*/  LDCU UR4, c[0x0][0x880] ;  /* 0x00011000ff0477ac */ /* 0x000e620008000800 */
[----:B------:R-:W-:Y:S01]  /*0180*/  HFMA2 R141, -RZ, RZ, 0, 5.9604644775390625e-08 ;  /* 0x00000001ff8d7431 */ /* 0x000fe200000001ff */
[----:B-1----:R-:W-:-:S07]  /*0190*/  MOV R71, UR4 ;  /* 0x0000000400477c02 */ /* 0x002fce0008000f00 */
.L_x_0:
[----:B------:R-:W2:Y:S02]  /*01a0*/  LDCU.64 UR4, c[0x0][0x8b0] ;  /* 0x00011600ff0477ac */ /* 0x000ea40008000a00 */
[----:B--2---:R-:W-:-:S04]  /*01b0*/  UISETP.NE.U32.AND UP0, UPT, UR4, URZ, UPT ;  /* 0x000000ff0400728c */ /* 0x004fc8000bf05070 */
[----:B------:R-:W-:-:S09]  /*01c0*/  UISETP.NE.AND.EX UP0, UPT, UR5, URZ, UPT, UP0 ;  /* 0x000000ff0500728c */ /* 0x000fd2000bf05300 */
[----:B------:R-:W-:Y:S05]  /*01d0*/  BRA.U UP0, `(.L_x_2) ;  /* 0x0000000100287547 */ /* 0x000fea000b800000 */
[----:B------:R-:W2:Y:S02]  /*01e0*/  LDCU.64 UR4, c[0x0][0x8a8] ;  /* 0x00011500ff0477ac */ /* 0x000ea40008000a00 */
[----:B--2---:R-:W-:-:S04]  /*01f0*/  UISETP.NE.U32.AND UP0, UPT, UR4, URZ, UPT ;  /* 0x000000ff0400728c */ /* 0x004fc8000bf05070 */
[----:B------:R-:W-:-:S09]  /*0200*/  UISETP.NE.AND.EX UP0, UPT, UR5, URZ, UPT, UP0 ;  /* 0x000000ff0500728c */ /* 0x000fd2000bf05300 */
[----:B------:R-:W-:Y:S05]  /*0210*/  BRA.U !UP0, `(.L_x_3) ;  /* 0x0000000108107547 */ /* 0x000fea000b800000 */
[----:B-1----:R-:W1:Y:S01]  /*0220*/  LDC.64 R2, c[0x0][0x8a8] ;  /* 0x00022a00ff027b82 */ /* 0x002e620000000a00 */
[----:B------:R-:W1:Y:S02]  /*0230*/  LDCU.64 UR4, c[0x0][0x358] ;  /* 0x00006b00ff0477ac */ /* 0x000e640008000a00 */
[----:B-1----:R2:W5:Y:S01]  /*0240*/  LDG.E R70, desc[UR4][R2.64] ;  /* 0x0000000402467981 */ /* 0x002562000c1e1900 */
[----:B------:R-:W-:Y:S05]  /*0250*/  BRA `(.L_x_2) ;  /* 0x0000000000087947 */ /* 0x000fea0003800000 */
.L_x_3:
[----:B------:R-:W2:Y:S02]  /*0260*/  LDCU UR4, c[0x0][0x8a0] ;  /* 0x00011400ff0477ac */ /* 0x000ea40008000800 */
[----:B--2---:R-:W-:Y:S02]  /*0270*/  MOV R70, UR4 ;  /* 0x0000000400467c02 */ /* 0x004fe40008000f00 */
.L_x_2:
[----:B------:R-:W-:Y:S01]  /*0280*/  IMAD.U32 R0, RZ, RZ, UR13 ;  /* 0x0000000dff007e24 */ /* 0x000fe2000f8e00ff */
[----:B------:R-:W-:Y:S04]  /*0290*/  BSSY.RECONVERGENT B0, `(.L_x_4) ;  /* 0x000000c000007945 */ /* 0x000fe80003800200 */
[C---:B------:R-:W-:Y:S02]  /*02a0*/  ISETP.NE.OR P2, PT, R0.reuse, 0x1, !P1 ;  /* 0x000000010000780c */ /* 0x040fe40004f45670 */
[----:B------:R-:W-:-:S11]  /*02b0*/  ISETP.NE.OR P0, PT, R0, 0x3, !P1 ;  /* 0x000000030000780c */ /* 0x000fd60004f05670 */
[----:B------:R-:W-:Y:S05]  /*02c0*/  @P2 BRA `(.L_x_5) ;  /* 0x0000000000202947 */ /* 0x000fea0003800000 */
[----:B------:R-:W3:Y:S02]  /*02d0*/  LDCU.64 UR4, c[0x0][0x348] ;  /* 0x00006900ff0477ac */ /* 0x000ee40008000a00 */
[----:B---3--:R-:W-:Y:S02]  /*02e0*/  UIADD3 UR6, UP1, UPT, UR4, 0x80, URZ ;  /* 0x0000008004067890 */ /* 0x008fe4000ff3e0ff */
[----:B------:R-:W-:Y:S02]  /*02f0*/  UIADD3 UR4, UP0, UPT, UR4, 0x180, URZ ;  /* 0x0000018004047890 */ /* 0x000fe4000ff1e0ff */
[----:B------:R-:W-:Y:S02]  /*0300*/  UIADD3.X UR7, UPT, UPT, URZ, UR5, URZ, UP1, !UPT ;  /* 0x00000005ff077290 */ /* 0x000fe40008ffe4ff */
[----:B------:R-:W-:-:S07]  /*0310*/  UIADD3.X UR5, UPT, UPT, URZ, UR5, URZ, UP0, !UPT ;  /* 0x00000005ff057290 */ /* 0x000fce00087fe4ff */
[----:B------:R3:W-:Y:S02]  /*0320*/  UTMACCTL.PF [UR6] ;  /* 0x00000000060079b9 */ /* 0x0007e40008040000 */
[----:B------:R3:W-:Y:S02]  /*0330*/  UTMACCTL.PF [UR4] ;  /* 0x00000000040079b9 */ /* 0x0007e40008040000 */
[----:B---3--:R-:W-:Y:S01]  /*0340*/  NOP ;  /* 0x0000000000007918 */ /* 0x008fe20000000000 */
.L_x_5:
[----:B------:R-:W-:Y:S05]  /*0350*/  BSYNC.RECONVERGENT B0 ;  /* 0x0000000000007941 */ /* 0x000fea0003800200 */
.L_x_4:
[----:B------:R-:W-:Y:S04]  /*0360*/  BSSY.RECONVERGENT B0, `(.L_x_6) ;  /* 0x000000a000007945 */ /* 0x000fe80003800200 */
        /* <DEDUP_REMOVED lines=9> */
.L_x_7:
[----:B------:R-:W-:Y:S05]  /*0400*/  BSYNC.RECONVERGENT B0 ;  /* 0x0000000000007941 */ /* 0x000fea0003800200 */
.L_x_6:
[----:B------:R-:W3:Y:S01]  /*0410*/  LDCU.64 UR4, c[0x0][0x888] ;  /* 0x00011100ff0477ac */ /* 0x000ee20008000a00 */
[----:B------:R-:W-:Y:S02]  /*0420*/  UISETP.EQ.U32.AND UP1, UPT, UR8, URZ, UPT ;  /* 0x000000ff0800728c */ /* 0x000fe4000bf22070 */
[----:B------:R-:W-:Y:S02]  /*0430*/  UPLOP3.LUT UP3, UPT, UPT, UPT, UPT, 0x80, 0x8 ;  /* 0x000000000008789c */ /* 0x000fe40003f6f070 */
[----:B---3--:R-:W-:-:S04]  /*0440*/  UISETP.NE.U32.AND UP0, UPT, UR4, URZ, UPT ;  /* 0x000000ff0400728c */ /* 0x008fc8000bf05070 */
[----:B------:R-:W-:-:S04]  /*0450*/  UISETP.NE.AND.EX UP0, UPT, UR5, URZ, UPT, UP0 ;  /* 0x000000ff0500728c */ /* 0x000fc8000bf05300 */
[----:B------:R-:W-:-:S04]  /*0460*/  UISETP.EQ.OR.EX UP2, UPT, UR9, URZ, !UP0, UP1 ;  /* 0x000000ff0900728c */ /* 0x000fc8000c742710 */
[----:B------:R-:W-:-:S05]  /*0470*/  UP2UR UR60, UPR, URZ, 0x4 ;  /* 0x00000004ff3c7883 */ /* 0x000fca0008000000 */
[----:B------:R-:W-:Y:S07]  /*0480*/  BRA.U !UP2, `(.L_x_8) ;  /* 0x000000010a207547 */ /* 0x000fee000b800000 */
[----:B------:R-:W-:Y:S01]  /*0490*/  UISETP.NE.U32.AND UP1, UPT, UR8, URZ, UPT ;  /* 0x000000ff0800728c */ /* 0x000fe2000bf25070 */
[----:B-----5:R-:W-:Y:S01]  /*04a0*/  FSETP.NEU.AND P0, PT, R71, RZ, PT ;  /* 0x000000ff4700720b */ /* 0x020fe20003f0d000 */
[----:B------:R-:W-:Y:S02]  /*04b0*/  USEL UR4, URZ, 0xffffffff, UP0 ;  /* 0xffffffffff047887 */ /* 0x000fe40008000000 */
[----:B------:R-:W-:-:S10]  /*04c0*/  UISETP.NE.AND.EX UP1, UPT, UR9, URZ, UPT, UP1 ;  /* 0x000000ff0900728c */ /* 0x000fd4000bf25310 */
[----:B------:R-:W-:Y:S01]  /*04d0*/  VOTEU.ANY UP0, P0 ;  /* 0x0000000000ff7886 */ /* 0x000fe20000000100 */
[----:B------:R-:W-:-:S04]  /*04e0*/  @!UP1 USEL UR4, URZ, 0xffffffff, UP0 ;  /* 0xffffffffff049887 */ /* 0x000fc80008000000 */
[----:B------:R-:W-:-:S04]  /*04f0*/  ULOP3.LUT UR4, UR4, 0x1, URZ, 0xc0, !UPT ;  /* 0x0000000104047892 */ /* 0x000fc8000f8ec0ff */
[----:B------:R-:W-:-:S11]  /*0500*/  UISETP.NE.U32.AND UP3, UPT, UR4, 0x1, UPT ;  /* 0x000000010400788c */ /* 0x000fd6000bf65070 */
.L_x_8:
[----:B------:R-:W3:Y:S01]  /*0510*/  SHFL.IDX PT, R0, R142, RZ, 0x1f ;  /* 0x00001fff8e007589 */ /* 0x000ee200000e0000 */
[----:B------:R-:W-:-:S04]  /*0520*/  UISETP.NE.AND UP0, UPT, UR13, 0x2, UPT ;  /* 0x000000020d00788c */ /* 0x000fc8000bf05270 */
[----:B------:R-:W-:Y:S02]  /*0530*/  UISETP.EQ.AND UP1, UPT, UR27, URZ, !UP0 ;  /* 0x000000ff1b00728c */ /* 0x000fe4000c722270 */
[----:B------:R-:W-:-:S04]  /*0540*/  USEL UR34, URZ, 0x1, UP0 ;  /* 0x00000001ff227887 */ /* 0x000fc80008000000 */
[----:B------:R-:W-:Y:S02]  /*0550*/  PLOP3.LUT P3, PT, P1, PT, UP1, 0x80, 0x8 ;  /* 0x000000000008781c */ /* 0x000fe40000f6f018 */
[----:B---3--:R-:W-:-:S13]  /*0560*/  ISETP.NE.AND P0, PT, R0, RZ, PT ;  /* 0x000000ff0000720c */ /* 0x008fda0003f05270 */
[----:B------:R-:W-:Y:S05]  /*0570*/  @P0 BRA `(.L_x_9) ;  /* 0x0000000000500947 */ /* 0x000fea0003800000 */
[----:B------:R-:W3:Y:S01]  /*0580*/  S2UR UR5, SR_CgaCtaId ;  /* 0x00000000000579c3 */ /* 0x000ee20000008800 */
[----:B------:R-:W-:Y:S01]  /*0590*/  UMOV UR4, 0x400 ;  /* 0x0000040000047882 */ /* 0x000fe20000000000 */
[----:B------:R-:W-:Y:S01]  /*05a0*/  UMOV UR8, 0x1 ;  /* 0x0000000100087882 */ /* 0x000fe20000000000 */
[----:B------:R-:W-:Y:S01]  /*05b0*/  UMOV UR6, 0x2 ;  /* 0x0000000200067882 */ /* 0x000fe20000000000 */
[----:B------:R-:W-:-:S04]  /*05c0*/  UIADD3 UR8, UPT, UPT, -UR8, 0x100000, URZ ;  /* 0x0010000008087890 */ /* 0x000fc8000fffe1ff */
[----:B------:R-:W-:Y:S02]  /*05d0*/  USHF.L.U32 UR9, UR8, 0xb, URZ ;  /* 0x0000000b08097899 */ /* 0x000fe400080006ff */
[----:B------:R-:W-:Y:S02]  /*05e0*/  USHF.L.U32 UR8, UR8, 0x1, URZ ;  /* 0x0000000108087899 */ /* 0x000fe400080006ff */
[----:B------:R-:W-:-:S04]  /*05f0*/  UIADD3 UR6, UPT, UPT, -UR6, 0x100000, URZ ;  /* 0x0010000006067890 */ /* 0x000fc8000fffe1ff */
[----:B------:R-:W-:Y:S02]  /*0600*/  USHF.L.U32 UR7, UR6, 0xb, URZ ;  /* 0x0000000b06077899 */ /* 0x000fe400080006ff */
[----:B------:R-:W-:Y:S01]  /*0610*/  USHF.L.U32 UR6, UR6, 0x1, URZ ;  /* 0x0000000106067899 */ /* 0x000fe200080006ff */
[----:B------:R-:W-:Y:S01]  /*0620*/  ELECT P0, URZ, PT ;  /* 0x0000000000ff782f */ /* 0x000fe20003800000 */
[----:B---3--:R-:W-:Y:S01]  /*0630*/  ULEA UR4, UR5, UR4, 0x18 ;  /* 0x0000000405047291 */ /* 0x008fe2000f8ec0ff */
[----:B------:R-:W3:Y:S11]  /*0640*/  FENCE.VIEW.ASYNC.S ;  /* 0x00000000000073c6 */ /* 0x000ef60000000000 */
[----:B---3--:R3:W4:Y:S01]  /*0650*/  SYNCS.EXCH.64 URZ, [UR4], UR8 ;  /* 0x0000000804ff75b2 */ /* 0x0087220008000100 */
[----:B------:R3:W1:Y:S01]  /*0660*/  SYNCS.EXCH.64 URZ, [UR4+0x18], UR6 ;  /* 0x0000180604ff75b2 */ /* 0x0006620008000100 */
[----:B------:R3:W1:Y:S01]  /*0670*/  SYNCS.EXCH.64 URZ, [UR4+0x8], UR8 ;  /* 0x0000080804ff75b2 */ /* 0x0006620008000100 */
[----:B------:R3:W1:Y:S01]  /*0680*/  SYNCS.EXCH.64 URZ, [UR4+0x20], UR6 ;  /* 0x0000200604ff75b2 */ /* 0x0006620008000100 */
[----:B------:R3:W1:Y:S01]  /*0690*/  SYNCS.EXCH.64 URZ, [UR4+0x10], UR8 ;  /* 0x0000100804ff75b2 */ /* 0x0006620008000100 */
[----:B------:R3:W1:Y:S01]  /*06a0*/  SYNCS.EXCH.64 URZ, [UR4+0x28], UR6 ;  /* 0x0000280604ff75b2 */ /* 0x0006620008000100 */
[----:B------:R-:W-:Y:S01]  /*06b0*/  NOP ;  /* 0x0000000000007918 */ /* 0x000fe20000000000 */
.L_x_9:
[----:B------:R-:W2:Y:S01]  /*06c0*/  SHFL.IDX PT, R0, R142, RZ, 0x1f ;  /* 0x00001fff8e007589 */ /* 0x000ea200000e0000 */
[----:B------:R-:W-:Y:S01]  /*06d0*/  NOP ;  /* 0x0000000000007918 */ /* 0x000fe20000000000 */
[----:B--2---:R-:W-:-:S13]  /*06e0*/  ISETP.NE.AND P0, PT, R0, 0x1, PT ;  /* 0x000000010000780c */ /* 0x004fda0003f05270 */
[----:B------:R-:W-:Y:S05]  /*06f0*/  @P0 BRA `(.L_x_10) ;  /* 0x0000000000400947 */ /* 0x000fea0003800000 */
[----:B------:R-:W2:Y:S01]  /*0700*/  S2UR UR5, SR_CgaCtaId ;  /* 0x00000000000579c3 */ /* 0x000ea20000008800 */
[----:B---3--:R-:W-:Y:S01]  /*0710*/  UMOV UR4, 0x400 ;  /* 0x0000040000047882 */ /* 0x008fe20000000000 */
        /* <DEDUP_REMOVED lines=9> */
[----:B--2---:R-:W-:Y:S01]  /*07b0*/  ULEA UR4, UR5, UR4, 0x18 ;  /* 0x0000000405047291 */ /* 0x004fe2000f8ec0ff */
[----:B------:R-:W2:Y:S11]  /*07c0*/  FENCE.VIEW.ASYNC.S ;  /* 0x00000000000073c6 */ /* 0x000eb60000000000 */
[----:B--2---:R2:W3:Y:S01]  /*07d0*/  SYNCS.EXCH.64 URZ, [UR4+0x30], UR8 ;  /* 0x0000300804ff75b2 */ /* 0x0044e20008000100 */
[----:B------:R2:W1:Y:S01]  /*07e0*/  SYNCS.EXCH.64 URZ, [UR4+0x38], UR6 ;  /* 0x0000380604ff75b2 */ /* 0x0004620008000100 */
[----:B------:R-:W-:Y:S01]  /*07f0*/  NOP ;  /* 0x0000000000007918 */ /* 0x000fe20000000000 */
.L_x_10:
[----:B------:R-:W4:Y:S01]  /*0800*/  SHFL.IDX PT, R0, R142, RZ, 0x1f ;  /* 0x00001fff8e007589 */ /* 0x000f2200000e0000 */
[----:B------:R-:W-:Y:S01]  /*0810*/  NOP ;  /* 0x0000000000007918 */ /* 0x000fe20000000000 */
[----:B----4-:R-:W-:-:S13]  /*0820*/  ISETP.NE.AND P0, PT, R0, 0x3, PT ;  /* 0x000000030000780c */ /* 0x010fda0003f05270 */
[----:B------:R-:W-:Y:S05]  /*0830*/  @P0 BRA `(.L_x_11) ;  /* 0x0000000000300947 */ /* 0x000fea0003800000 */
[----:B------:R-:W4:Y:S01]  /*0840*/  S2UR UR5, SR_CgaCtaId ;  /* 0x00000000000579c3 */ /* 0x000f220000008800 */
[----:B--23--:R-:W-:Y:S01]  /*0850*/  UMOV UR6, 0x400 ;  /* 0x0000040000067882 */ /* 0x00cfe20000000000 */
[----:B------:R-:W-:Y:S01]  /*0860*/  UMOV UR4, 0x20 ;  /* 0x0000002000047882 */ /* 0x000fe20000000000 */
[----:B------:R-:W-:Y:S01]  /*0870*/  ELECT P0, URZ, PT ;  /* 0x0000000000ff782f */ /* 0x000fe20003800000 */
[----:B----4-:R-:W-:Y:S02]  /*0880*/  ULEA UR6, UR5, UR6, 0x18 ;  /* 0x0000000605067291 */ /* 0x010fe4000f8ec0ff */
[----:B------:R-:W-:-:S04]  /*0890*/  UIADD3 UR4, UPT, UPT, -UR4, 0x100000, URZ ;  /* 0x0010000004047890 */ /* 0x000fc8000fffe1ff */
[----:B------:R-:W-:Y:S02]  /*08a0*/  USHF.L.U32 UR5, UR4, 0xb, URZ ;  /* 0x0000000b04057899 */ /* 0x000fe400080006ff */
[----:B------:R-:W-:Y:S01]  /*08b0*/  USHF.L.U32 UR4, UR4, 0x1, URZ ;  /* 0x0000000104047899 */ /* 0x000fe200080006ff */
[----:B------:R-:W2:Y:S11]  /*08c0*/  FENCE.VIEW.ASYNC.S ;  /* 0x00000000000073c6 */ /* 0x000eb60000000000 */
[----:B--2---:R4:W2:Y:S01]  /*08d0*/  SYNCS.EXCH.64 URZ, [UR6+0x40], UR4 ;  /* 0x0000400406ff75b2 */ /* 0x0048a20008000100 */
[----:B------:R4:W3:Y:S02]  /*08e0*/  SYNCS.EXCH.64 URZ, [UR6+0x48], UR4 ;  /* 0x0000480406ff75b2 */ /* 0x0008e40008000100 */
[----:B----4-:R-:W-:Y:S01]  /*08f0*/  NOP ;  /* 0x0000000000007918 */ /* 0x010fe20000000000 */
.L_x_11:
[----:B------:R-:W4:Y:S01]  /*0900*/  SHFL.IDX PT, R0, R142, RZ, 0x1f ;  /* 0x00001fff8e007589 */ /* 0x000f2200000e0000 */
[----:B------:R-:W-:Y:S01]  /*0910*/  NOP ;  /* 0x0000000000007918 */ /* 0x000fe20000000000 */
[----:B----4-:R-:W-:-:S13]  /*0920*/  ISETP.NE.AND P0, PT, R0, 0x4, PT ;  /* 0x000000040000780c */ /* 0x010fda0003f05270 */
[----:B------:R-:W-:Y:S05]  /*0930*/  @P0 BRA `(.L_x_12) ;  /* 0x00000000004c0947 */ /* 0x000fea0003800000 */
[----:B------:R-:W4:Y:S01]  /*0940*/  S2UR UR5, SR_CgaCtaId ;  /* 0x00000000000579c3 */ /* 0x000f220000008800 */
[----:B--23--:R-:W-:Y:S01]  /*0950*/  UMOV UR4, 0x3a0 ;  /* 0x000003a000047882 */ /* 0x00cfe20000000000 */
[----:B------:R-:W-:Y:S01]  /*0960*/  UMOV UR6, 0x400 ;  /* 0x0000040000067882 */ /* 0x000fe20000000000 */
[----:B------:R-:W-:Y:S01]  /*0970*/  USEL UR4, UR4, 0x320, UP3 ;  /* 0x0000032004047887 */ /* 0x000fe20009800000 */
[----:B------:R-:W-:Y:S01]  /*0980*/  UMOV UR8, 0x1 ;  /* 0x0000000100087882 */ /* 0x000fe20000000000 */
[----:B------:R-:W-:Y:S01]  /*0990*/  ELECT P0, URZ, PT ;  /* 0x0000000000ff782f */ /* 0x000fe20003800000 */
[----:B------:R-:W-:-:S04]  /*09a0*/  UIADD3 UR8, UPT, UPT, -UR8, 0x100000, URZ ;  /* 0x0010000008087890 */ /* 0x000fc8000fffe1ff */
[----:B------:R-:W-:Y:S02]  /*09b0*/  USHF.L.U32 UR9, UR8, 0xb, URZ ;  /* 0x0000000b08097899 */ /* 0x000fe400080006ff */
[----:B------:R-:W-:Y:S02]  /*09c0*/  USHF.L.U32 UR8, UR8, 0x1, URZ ;  /* 0x0000000108087899 */ /* 0x000fe400080006ff */
[----:B----4-:R-:W-:Y:S02]  /*09d0*/  ULEA UR6, UR5, UR6, 0x18 ;  /* 0x0000000605067291 */ /* 0x010fe4000f8ec0ff */
[----:B------:R-:W-:-:S04]  /*09e0*/  UIADD3 UR4, UPT, UPT, -UR4, 0x100000, URZ ;  /* 0x0010000004047890 */ /* 0x000fc8000fffe1ff */
[----:B------:R-:W-:Y:S02]  /*09f0*/  USHF.L.U32 UR5, UR4, 0xb, URZ ;  /* 0x0000000b04057899 */ /* 0x000fe400080006ff */
[----:B------:R-:W-:Y:S01]  /*0a00*/  USHF.L.U32 UR4, UR4, 0x1, URZ ;  /* 0x0000000104047899 */ /* 0x000fe200080006ff */
[----:B------:R-:W2:Y:S03]  /*0a10*/  FENCE.VIEW.ASYNC.S ;  /* 0x00000000000073c6 */ /* 0x000ea60000000000 */
[----:B--2---:R4:W2:Y:S08]  /*0a20*/  SYNCS.EXCH.64 URZ, [UR6+0x50], UR8 ;  /* 0x0000500806ff75b2 */ /* 0x0048b00008000100 */
[----:B------:R4:W3:Y:S01]  /*0a30*/  SYNCS.EXCH.64 URZ, [UR6+0x60], UR4 ;  /* 0x0000600406ff75b2 */ /* 0x0008e20008000100 */
[----:B------:R4:W1:Y:S01]  /*0a40*/  SYNCS.EXCH.64 URZ, [UR6+0x58], UR8 ;  /* 0x0000580806ff75b2 */ /* 0x0008620008000100 */
[----:B------:R4:W1:Y:S02]  /*0a50*/  SYNCS.EXCH.64 URZ, [UR6+0x68], UR4 ;  /* 0x0000680406ff75b2 */ /* 0x0008640008000100 */
[----:B----4-:R-:W-:Y:S01]  /*0a60*/  NOP ;  /* 0x0000000000007918 */ /* 0x010fe20000000000 */
.L_x_12:
[----:B------:R-:W4:Y:S01]  /*0a70*/  SHFL.IDX PT, R0, R142, RZ, 0x1f ;  /* 0x00001fff8e007589 */ /* 0x000f2200000e0000 */
[----:B------:R-:W-:Y:S01]  /*0a80*/  NOP ;  /* 0x0000000000007918 */ /* 0x000fe20000000000 */
[----:B----4-:R-:W-:-:S13]  /*0a90*/  ISETP.NE.AND P0, PT, R0, 0x5, PT ;  /* 0x000000050000780c */ /* 0x010fda0003f05270 */
[----:B------:R-:W-:Y:S05]  /*0aa0*/  @P0 BRA `(.L_x_13) ;  /* 0x0000000000580947 */ /* 0x000fea0003800000 */
[----:B------:R-:W4:Y:S01]  /*0ab0*/  S2UR UR5, SR_CgaCtaId ;  /* 0x00000000000579c3 */ /* 0x000f220000008800 */
[----:B--23--:R-:W-:Y:S01]  /*0ac0*/  UMOV UR4, 0x400 ;  /* 0x0000040000047882 */ /* 0x00cfe20000000000 */
        /* <DEDUP_REMOVED lines=9> */
[----:B----4-:R-:W-:Y:S01]  /*0b60*/  ULEA UR4, UR5, UR4, 0x18 ;  /* 0x0000000405047291 */ /* 0x010fe2000f8ec0ff */
[----:B------:R-:W2:Y:S11]  /*0b70*/  FENCE.VIEW.ASYNC.S ;  /* 0x00000000000073c6 */ /* 0x000eb60000000000 */
[----:B--2---:R4:W2:Y:S01]  /*0b80*/  SYNCS.EXCH.64 URZ, [UR4+0x70], UR6 ;  /* 0x0000700604ff75b2 */ /* 0x0048a20008000100 */
[----:B------:R4:W3:Y:S01]  /*0b90*/  SYNCS.EXCH.64 URZ, [UR4+0x90], UR8 ;  /* 0x0000900804ff75b2 */ /* 0x0008e20008000100 */
[----:B------:R4:W1:Y:S01]  /*0ba0*/  SYNCS.EXCH.64 URZ, [UR4+0x78], UR6 ;  /* 0x0000780604ff75b2 */ /* 0x0008620008000100 */
[----:B------:R4:W1:Y:S01]  /*0bb0*/  SYNCS.EXCH.64 URZ, [UR4+0x98], UR8 ;  /* 0x0000980804ff75b2 */ /* 0x0008620008000100 */
[----:B------:R4:W1:Y:S01]  /*0bc0*/  SYNCS.EXCH.64 URZ, [UR4+0x80], UR6 ;  /* 0x0000800604ff75b2 */ /* 0x0008620008000100 */
[----:B------:R4:W1:Y:S01]  /*0bd0*/  SYNCS.EXCH.64 URZ, [UR4+0xa0], UR8 ;  /* 0x0000a00804ff75b2 */ /* 0x0008620008000100 */
[----:B------:R4:W1:Y:S01]  /*0be0*/  SYNCS.EXCH.64 URZ, [UR4+0x88], UR6 ;  /* 0x0000880604ff75b2 */ /* 0x0008620008000100 */
[----:B------:R4:W1:Y:S02]  /*0bf0*/  SYNCS.EXCH.64 URZ, [UR4+0xa8], UR8 ;  /* 0x0000a80804ff75b2 */ /* 0x0008640008000100 */
[----:B----4-:R-:W-:Y:S01]  /*0c00*/  NOP ;  /* 0x0000000000007918 */ /* 0x010fe20000000000 */
.L_x_13:
[----:B------:R-:W4:Y:S01]  /*0c10*/  SHFL.IDX PT, R0, R142, RZ, 0x1f ;  /* 0x00001fff8e007589 */ /* 0x000f2200000e0000 */
[----:B------:R-:W-:Y:S01]  /*0c20*/  ISETP.NE.OR P1, PT, RZ, UR13, !P1 ;  /* 0x0000000dff007c0c */ /* 0x000fe2000cf25670 */
[----:B------:R-:W-:Y:S01]  /*0c30*/  NOP ;  /* 0x0000000000007918 */ /* 0x000fe20000000000 */
[----:B----4-:R-:W-:-:S13]  /*0c40*/  ISETP.NE.AND P0, PT, R0, 0x3, PT ;  /* 0x000000030000780c */ /* 0x010fda0003f05270 */
[----:B------:R-:W-:Y:S05]  /*0c50*/  @P0 BRA `(.L_x_14) ;  /* 0x0000000000380947 */ /* 0x000fea0003800000 */
[----:B------:R-:W4:Y:S01]  /*0c60*/  S2UR UR5, SR_CgaCtaId ;  /* 0x00000000000579c3 */ /* 0x000f220000008800 */
[----:B--23--:R-:W-:Y:S01]  /*0c70*/  UMOV UR4, 0x400 ;  /* 0x0000040000047882 */ /* 0x00cfe20000000000 */
[----:B------:R-:W-:Y:S01]  /*0c80*/  UMOV UR6, 0x20 ;  /* 0x0000002000067882 */ /* 0x000fe20000000000 */
[----:B------:R-:W-:Y:S01]  /*0c90*/  ELECT P0, URZ, PT ;  /* 0x0000000000ff782f */ /* 0x000fe20003800000 */
[----:B------:R-:W-:-:S04]  /*0ca0*/  UIADD3 UR6, UPT, UPT, -UR6, 0x100000, URZ ;  /* 0x0010000006067890 */ /* 0x000fc8000fffe1ff */
[----:B------:R-:W-:Y:S02]  /*0cb0*/  USHF.L.U32 UR7, UR6, 0xb, URZ ;  /* 0x0000000b06077899 */ /* 0x000fe400080006ff */
[----:B------:R-:W-:Y:S02]  /*0cc0*/  USHF.L.U32 UR6, UR6, 0x1, URZ ;  /* 0x0000000106067899 */ /* 0x000fe400080006ff */
[----:B----4-:R-:W-:Y:S01]  /*0cd0*/  ULEA UR4, UR5, UR4, 0x18 ;  /* 0x0000000405047291 */ /* 0x010fe2000f8ec0ff */
[----:B------:R-:W2:Y:S11]  /*0ce0*/  FENCE.VIEW.ASYNC.S ;  /* 0x00000000000073c6 */ /* 0x000eb60000000000 */
[----:B--2---:R4:W2:Y:S01]  /*0cf0*/  SYNCS.EXCH.64 URZ, [UR4+0xb0], UR6 ;  /* 0x0000b00604ff75b2 */ /* 0x0048a20008000100 */
[----:B------:R4:W3:Y:S01]  /*0d00*/  SYNCS.EXCH.64 URZ, [UR4+0xc0], UR6 ;  /* 0x0000c00604ff75b2 */ /* 0x0008e20008000100 */
[----:B------:R4:W1:Y:S01]  /*0d10*/  SYNCS.EXCH.64 URZ, [UR4+0xb8], UR6 ;  /* 0x0000b80604ff75b2 */ /* 0x0008620008000100 */
[----:B------:R4:W1:Y:S02]  /*0d20*/  SYNCS.EXCH.64 URZ, [UR4+0xc8], UR6 ;  /* 0x0000c80604ff75b2 */ /* 0x0008640008000100 */
[----:B----4-:R-:W-:Y:S01]  /*0d30*/  NOP ;  /* 0x0000000000007918 */ /* 0x010fe20000000000 */
.L_x_14:
[----:B--23--:R-:W2:Y:S01]  /*0d40*/  S2UR UR7, SR_CgaCtaId ;  /* 0x00000000000779c3 */ /* 0x00cea20000008800 */
[----:B------:R-:W-:Y:S01]  /*0d50*/  VOTEU.ALL UP0, P1 ;  /* 0x0000000000ff7886 */ /* 0x000fe20000800000 */
[----:B------:R-:W-:Y:S01]  /*0d60*/  UMOV UR4, 0x20 ;  /* 0x0000002000047882 */ /* 0x000fe20000000000 */
[----:B------:R-:W-:Y:S01]  /*0d70*/  NOP ;  /* 0x0000000000007918 */ /* 0x000fe20000000000 */
[----:B------:R-:W-:Y:S01]  /*0d80*/  LOP3.LUT R0, R131, 0x1f, RZ, 0xc0, !PT ;  /* 0x0000001f83007812 */ /* 0x000fe200078ec0ff */
[----:B------:R-:W-:Y:S01]  /*0d90*/  UISETP.NE.AND UP4, UPT, UR13, URZ, UPT ;  /* 0x000000ff0d00728c */ /* 0x000fe2000bf85270 */
[----:B------:R-:W-:Y:S01]  /*0da0*/  @!UP0 UMOV UR6, 0x400 ;  /* 0x0000040000068882 */ /* 0x000fe20000000000 */
[----:B------:R-:W-:-:S04]  /*0db0*/  @!UP0 UIADD3 UR4, UPT, UPT, -UR4, 0x100000, URZ ;  /* 0x0010000004048890 */ /* 0x000fc8000fffe1ff */
[----:B------:R-:W-:Y:S02]  /*0dc0*/  @!UP0 USHF.L.U32 UR5, UR4, 0xb, URZ ;  /* 0x0000000b04058899 */ /* 0x000fe400080006ff */
[----:B------:R-:W-:Y:S02]  /*0dd0*/  @!UP0 USHF.L.U32 UR4, UR4, 0x1, URZ ;  /* 0x0000000104048899 */ /* 0x000fe400080006ff */
[----:B--2---:R-:W-:Y:S01]  /*0de0*/  @!UP0 ULEA UR6, UR7, UR6, 0x18 ;  /* 0x0000000607068291 */ /* 0x004fe2000f8ec0ff */
[----:B------:R-:W2:Y:S01]  /*0df0*/  LDCU UR7, c[0x0][0x36c] ;  /* 0x00006d80ff0777ac */ /* 0x000ea20008000800 */
[----:B------:R-:W-:Y:S01]  /*0e00*/  VOTEU.ALL UP0, P1 ;  /* 0x0000000000ff7886 */ /* 0x000fe20000800000 */
[----:B------:R-:W3:Y:S09]  /*0e10*/  FENCE.VIEW.ASYNC.S ;  /* 0x00000000000073c6 */ /* 0x000ef20000000000 */
[----:B---3--:R3:W4:Y:S01]  /*0e20*/  @!UP0 SYNCS.EXCH.64 URZ, [UR6+0xd0], UR4 ;  /* 0x0000d00406ff85b2 */ /* 0x0087220008000100 */
[----:B--2---:R-:W-:-:S09]  /*0e30*/  UISETP.EQ.U32.AND UP5, UPT, UR7, 0x1, UPT ;  /* 0x000000010700788c */ /* 0x004fd2000bfa2070 */
[----:B---3--:R-:W-:Y:S05]  /*0e40*/  BRA.U !UP5, `(.L_x_15) ;  /* 0x000000010d087547 */ /* 0x008fea000b800000 */
[----:B-1--4-:R-:W-:Y:S01]  /*0e50*/  UCGABAR_ARV ;  /* 0x00000000000079c7 */ /* 0x012fe20008000000 */
[----:B------:R-:W-:Y:S05]  /*0e60*/  BRA `(.L_x_16) ;  /* 0x0000000000047947 */ /* 0x000fea0003800000 */
.L_x_15:
[----:B-1--4-:R-:W-:Y:S01]  /*0e70*/  NOP ;  /* 0x0000000000007918 */ /* 0x012fe20000000000 */
.L_x_16:
[----:B------:R-:W1:Y:S01]  /*0e80*/  S2UR UR19, SR_CTAID.X ;  /* 0x00000000001379c3 */ /* 0x000e620000002500 */
[----:B------:R-:W-:-:S05]  /*0e90*/  CS2R.32 R3, SR_CgaSize ;  /* 0x0000000000037805 */ /* 0x000fca0000008a00 */
[----:B------:R-:W-:-:S05]  /*0ea0*/  IMAD R3, R3, -0xa0, RZ ;  /* 0xffffff6003037824 */ /* 0x000fca00078e02ff */
[----:B------:R-:W-:-:S14]  /*0eb0*/  R2UR UR5, R3 ;  /* 0x00000000030572ca */ /* 0x000fdc00000e0000 */
[----:B------:R-:W2:Y:S01]  /*0ec0*/  LDCU UR5, c[0x0][UR5+0x2b0] ;  /* 0x00005600050577ac */ /* 0x000ea20008000800 */
[----:B------:R-:W-:-:S05]  /*0ed0*/  CS2R.32 R3, SR_CgaSize ;  /* 0x0000000000037805 */ /* 0x000fca0000008a00 */
[----:B------:R-:W-:-:S05]  /*0ee0*/  IMAD R3, R3, -0xa0, RZ ;  /* 0xffffff6003037824 */ /* 0x000fca00078e02ff */
[----:B------:R-:W-:-:S14]  /*0ef0*/  R2UR UR4, R3 ;  /* 0x00000000030472ca */ /* 0x000fdc00000e0000 */
[----:B------:R-:W3:Y:S01]  /*0f00*/  LDCU UR4, c[0x0][UR4+0x2b4] ;  /* 0x00005680040477ac */ /* 0x000ee20008000800 */
[----:B------:R-:W4:Y:S01]  /*0f10*/  S2UR UR7, SR_CTAID.Y ;  /* 0x00000000000779c3 */ /* 0x000f220000002600 */
[----:B------:R-:W3:Y:S01]  /*0f20*/  LDCU UR18, c[0x0][0xb24] ;  /* 0x00016480ff1277ac */ /* 0x000ee20008000800 */
[----:B------:R-:W-:-:S05]  /*0f30*/  CS2R.32 R3, SR_CgaSize ;  /* 0x0000000000037805 */ /* 0x000fca0000008a00 */
[----:B------:R-:W-:-:S05]  /*0f40*/  IMAD R3, R3, -0xa0, RZ ;  /* 0xffffff6003037824 */ /* 0x000fca00078e02ff */
[----:B------:R-:W-:-:S14]  /*0f50*/  R2UR UR58, R3 ;  /* 0x00000000033a72ca */ /* 0x000fdc00000e0000 */
[----:B------:R-:W3:Y:S01]  /*0f60*/  LDCU UR58, c[0x0][UR58+0x2a0] ;  /* 0x000054003a3a77ac */ /* 0x000ee20008000800 */
[----:B------:R-:W3:Y:S01]  /*0f70*/  S2UR UR8, SR_CgaCtaId ;  /* 0x00000000000879c3 */ /* 0x000ee20000008800 */
[----:B------:R-:W-:-:S05]  /*0f80*/  CS2R.32 R3, SR_CgaSize ;  /* 0x0000000000037805 */ /* 0x000fca0000008a00 */
[----:B------:R-:W-:-:S05]  /*0f90*/  IMAD R3, R3, -0xa0, RZ ;  /* 0xffffff6003037824 */ /* 0x000fca00078e02ff */
[----:B------:R-:W-:-:S14]  /*0fa0*/  R2UR UR55, R3 ;  /* 0x00000000033772ca */ /* 0x000fdc00000e0000 */
[----:B------:R-:W3:Y:S01]  /*0fb0*/  LDCU UR55, c[0x0][UR55+0x2a4] ;  /* 0x00005480373777ac */ /* 0x000ee20008000800 */
[----:B------:R-:W-:Y:S01]  /*0fc0*/  UISETP.GT.U32.AND UP0, UPT, UR27, 0xffff, UPT ;  /* 0x0000ffff1b00788c */ /* 0x000fe2000bf04070 */
[----:B------:R-:W-:Y:S01]  /*0fd0*/  UMOV UR30, 0x5 ;  /* 0x00000005001e7882 */ /* 0x000fe20000000000 */
[----:B-1----:R-:W-:Y:S01]  /*0fe0*/  I2FP.F32.U32 R3, UR19 ;  /* 0x0000001300037c45 */ /* 0x002fe20008201000 */
[----:B------:R-:W1:Y:S01]  /*0ff0*/  S2UR UR36, SR_CTAID.Z ;  /* 0x00000000002479c3 */ /* 0x000e620000002700 */
[----:B------:R-:W1:Y:S03]  /*1000*/  LDCU UR40, c[0x0][0xb24] ;  /* 0x00016480ff2877ac */ /* 0x000e660008000800 */
[----:B--2---:R-:W-:Y:S01]  /*1010*/  FMUL R3, R3, UR5 ;  /* 0x0000000503037c20 */ /* 0x004fe20008400000 */
[----:B------:R-:W-:Y:S01]  /*1020*/  USEL UR5, UR27, 0xffff, !UP0 ;  /* 0x0000ffff1b057887 */ /* 0x000fe2000c000000 */
[----:B----4-:R-:W-:Y:S01]  /*1030*/  I2FP.F32.U32 R2, UR7 ;  /* 0x0000000700027c45 */ /* 0x010fe20008201000 */
[----:B------:R-:W2:Y:S03]  /*1040*/  LDCU UR26, c[0x0][0xb30] ;  /* 0x00016600ff1a77ac */ /* 0x000ea60008000800 */
[----:B------:R-:W4:Y:S01]  /*1050*/  F2I.U32.TRUNC.NTZ R3, R3 ;  /* 0x0000000300037305 */ /* 0x000f22000020f000 */
[----:B---3--:R-:W-:Y:S01]  /*1060*/  FMUL R2, R2, UR4 ;  /* 0x0000000402027c20 */ /* 0x008fe20008400000 */
[----:B------:R-:W-:-:S02]  /*1070*/  ULOP3.LUT UR24, UR5, 0xffff, URZ, 0xc0, !UPT ;  /* 0x0000ffff05187892 */ /* 0x000fc4000f8ec0ff */
[----:B------:R-:W-:Y:S02]  /*1080*/  USHF.L.U32 UR28, UR8, 0xa, URZ ;  /* 0x0000000a081c7899 */ /* 0x000fe400080006ff */
[----:B------:R-:W-:Y:S02]  /*1090*/  UISETP.GE.AND UP2, UPT, UR18, 0x1, UPT ;  /* 0x000000011200788c */ /* 0x000fe4000bf46270 */
[----:B------:R-:W3:Y:S01]  /*10a0*/  F2I.U32.TRUNC.NTZ R2, R2 ;  /* 0x0000000200027305 */ /* 0x000ee2000020f000 */
[----:B------:R-:W-:Y:S01]  /*10b0*/  UMOV UR45, UR7 ;  /* 0x00000007002d7c82 */ /* 0x000fe20008000000 */
[----:B------:R-:W-:Y:S01]  /*10c0*/  UMOV UR46, UR19 ;  /* 0x00000013002e7c82 */ /* 0x000fe20008000000 */
[----:B----4-:R-:W-:Y:S02]  /*10d0*/  R2UR UR4, R3 ;  /* 0x00000000030472ca */ /* 0x010fe400000e0000 */
[----:B------:R-:W-:Y:S02]  /*10e0*/  PRMT R3, RZ, 0x7610, R3 ;  /* 0x00007610ff037816 */ /* 0x000fe40000000003 */
[----:B---3--:R-:W-:-:S02]  /*10f0*/  R2UR UR6, R2 ;  /* 0x00000000020672ca */ /* 0x008fc400000e0000 */
[----:B------:R-:W-:-:S07]  /*1100*/  PRMT R2, RZ, 0x7610, R2 ;  /* 0x00007610ff027816 */ /* 0x000fce0000000002 */
[----:B------:R-:W-:-:S04]  /*1110*/  UIADD3 UR5, UPT, UPT, -UR4, URZ, URZ ;  /* 0x000000ff04057290 */ /* 0x000fc8000fffe1ff */
[----:B------:R-:W-:Y:S02]  /*1120*/  UIMAD UR58, UR58, UR5, UR19 ;  /* 0x000000053a3a72a4 */ /* 0x000fe4000f8e0213 */
[----:B------:R-:W-:-:S04]  /*1130*/  UIADD3 UR4, UPT, UPT, -UR6, URZ, URZ ;  /* 0x000000ff06047290 */ /* 0x000fc8000fffe1ff */
[----:B------:R-:W-:Y:S01]  /*1140*/  UIMAD UR55, UR55, UR4, UR7 ;  /* 0x00000004373772a4 */ /* 0x000fe2000f8e0207 */
[----:B-12---:R-:W-:Y:S11]  /*1150*/  BRA.U UP4, `(.L_x_17) ;  /* 0x00000001043c7547 */ /* 0x006ff6000b800000 */
[----:B------:R-:W-:Y:S02]  /*1160*/  UISETP.GT.U32.AND UP0, UPT, UR58, 0x1, UPT ;  /* 0x000000013a00788c */ /* 0x000fe4000bf04070 */
[----:B------:R-:W-:Y:S02]  /*1170*/  ULOP3.LUT UR4, UR58, 0xfffffffe, URZ, 0xc0, !UPT ;  /* 0xfffffffe3a047892 */ /* 0x000fe4000f8ec0ff */
[----:B------:R-:W-:Y:S02]  /*1180*/  UISETP.NE.AND UP1, UPT, UR55, URZ, UP0 ;  /* 0x000000ff3700728c */ /* 0x000fe40008725270 */
[----:B------:R-:W-:Y:S02]  /*1190*/  UISETP.NE.AND UP0, UPT, UR55, 0x1, UP0 ;  /* 0x000000013700788c */ /* 0x000fe40008705270 */
[----:B------:R-:W-:Y:S02]  /*11a0*/  USEL UR7, URZ, 0x1, UP1 ;  /* 0x00000001ff077887 */ /* 0x000fe40008800000 */
[----:B------:R-:W-:-:S02]  /*11b0*/  USEL UR6, URZ, 0x4, UP0 ;  /* 0x00000004ff067887 */ /* 0x000fc40008000000 */
[----:B------:R-:W-:Y:S02]  /*11c0*/  USEL UR5, URZ, 0x2, UP1 ;  /* 0x00000002ff057887 */ /* 0x000fe40008800000 */
[----:B------:R-:W-:Y:S02]  /*11d0*/  ULEA UR4, UR55, UR4, 0x1 ;  /* 0x0000000437047291 */ /* 0x000fe4000f8e08ff */
[----:B------:R-:W-:Y:S02]  /*11e0*/  USEL UR8, URZ, 0x8, UP0 ;  /* 0x00000008ff087887 */ /* 0x000fe40008000000 */
[----:B------:R-:W-:-:S03]  /*11f0*/  UIADD3 UR5, UPT, UPT, UR5, UR6, UR7 ;  /* 0x0000000605057290 */ /* 0x000fc6000fffe007 */
[----:B------:R-:W-:Y:S01]  /*1200*/  UMOV UR6, 0x3 ;  /* 0x0000000300067882 */ /* 0x000fe20000000000 */
[----:B------:R-:W-:Y:S02]  /*1210*/  UIADD3 UR5, UPT, UPT, UR5, UR8, URZ ;  /* 0x0000000805057290 */ /* 0x000fe4000fffe0ff */
[----:B------:R-:W-:-:S04]  /*1220*/  USHF.L.U32 UR4, UR6, UR4, URZ ;  /* 0x0000000406047299 */ /* 0x000fc800080006ff */
[----:B------:R-:W-:Y:S02]  /*1230*/  MOV R3, UR5 ;  /* 0x0000000500037c02 */ /* 0x000fe40008000f00 */
[----:B------:R-:W-:Y:S02]  /*1240*/  MOV R2, UR4 ;  /* 0x0000000400027c02 */ /* 0x000fe40008000f00 */
.L_x_17:
[----:B------:R-:W-:Y:S05]  /*1250*/  BRA.U !UP2, `(.L_x_18) ;  /* 0x000000010ad07547 */ /* 0x000fea000b800000 */
[----:B------:R-:W1:Y:S01]  /*1260*/  LDCU.128 UR20, c[0x0][0xb10] ;  /* 0x00016200ff1477ac */ /* 0x000e620008000c00 */
[----:B------:R-:W2:Y:S01]  /*1270*/  LDCU UR12, c[0x0][0x370] ;  /* 0x00006e00ff0c77ac */ /* 0x000ea20008000800 */
[----:B------:R-:W3:Y:S01]  /*1280*/  LDCU UR5, c[0x0][0x374] ;  /* 0x00006e80ff0577ac */ /* 0x000ee20008000800 */
[----:B------:R-:W4:Y:S01]  /*1290*/  LDCU UR25, c[0x0][0xb0c] ;  /* 0x00016180ff1977ac */ /* 0x000f220008000800 */
[----:B------:R-:W4:Y:S01]  /*12a0*/  LDCU UR4, c[0x0][0xb20] ;  /* 0x00016400ff0477ac */ /* 0x000f220008000800 */
[----:B------:R-:W4:Y:S01]  /*12b0*/  LDCU.64 UR16, c[0x0][0xb28] ;  /* 0x00016500ff1077ac */ /* 0x000f220008000a00 */
[----:B-1----:R-:W-:Y:S02]  /*12c0*/  UISETP.NE.AND UP0, UPT, UR22, 0x1, UPT ;  /* 0x000000011600788c */ /* 0x002fe4000bf05270 */
[----:B---3--:R-:W-:Y:S02]  /*12d0*/  UIMAD.WIDE.U32 UR6, UR5, UR23, URZ ;  /* 0x00000017050672a5 */ /* 0x008fe4000f8e00ff */
[----:B--2---:R-:W-:-:S02]  /*12e0*/  UIMAD.WIDE.U32 UR8, UR12, UR20, URZ ;  /* 0x000000140c0872a5 */ /* 0x004fc4000f8e00ff */
[----:B----4-:R-:W-:Y:S02]  /*12f0*/  UISETP.NE.AND UP1, UPT, UR25, 0x1, UPT ;  /* 0x000000011900788c */ /* 0x010fe4000bf25270 */
[----:B------:R-:W-:Y:S01]  /*1300*/  UISETP.NE.AND UP2, UPT, UR18, 0x1, UPT ;  /* 0x000000011200788c */ /* 0x000fe2000bf45270 */
[----:B------:R-:W-:Y:S02]  /*1310*/  UMOV UR6, UR7 ;  /* 0x0000000700067c82 */ /* 0x000fe40008000000 */
[----:B------:R-:W-:Y:S01]  /*1320*/  UMOV UR8, UR9 ;  /* 0x0000000900087c82 */ /* 0x000fe20008000000 */
[----:B------:R-:W-:Y:S02]  /*1330*/  @UP0 USHF.R.U32.HI UR5, URZ, UR4, UR6 ;  /* 0x00000004ff050299 */ /* 0x000fe40008011606 */
[----:B------:R-:W-:Y:S02]  /*1340*/  UIMAD.WIDE.U32 UR14, UR45, UR23, URZ ;  /* 0x000000172d0e72a5 */ /* 0x000fe4000f8e00ff */
[----:B------:R-:W-:-:S02]  /*1350*/  UIMAD.WIDE.U32 UR6, UR5, UR16, URZ ;  /* 0x00000010050672a5 */ /* 0x000fc4000f8e00ff */
[----:B------:R-:W-:Y:S02]  /*1360*/  @UP1 USHF.R.U32.HI UR12, URZ, UR21, UR8 ;  /* 0x00000015ff0c1299 */ /* 0x000fe40008011608 */
[----:B------:R-:W-:Y:S02]  /*1370*/  UIMAD.WIDE.U32 UR10, UR19, UR20, URZ ;  /* 0x00000014130a72a5 */ /* 0x000fe4000f8e00ff */
[----:B------:R-:W-:Y:S01]  /*1380*/  UIMAD.WIDE.U32 UR8, UR12, UR16, URZ ;  /* 0x000000100c0872a5 */ /* 0x000fe2000f8e00ff */
[----:B------:R-:W-:Y:S01]  /*1390*/  UMOV UR14, UR15 ;  /* 0x0000000f000e7c82 */ /* 0x000fe20008000000 */
[----:B------:R-:W-:Y:S01]  /*13a0*/  UMOV UR6, UR7 ;  /* 0x0000000700067c82 */ /* 0x000fe20008000000 */
[----:B------:R-:W-:Y:S02]  /*13b0*/  USHF.R.U32.HI UR14, URZ, UR4, UR14 ;  /* 0x00000004ff0e7299 */ /* 0x000fe4000801160e */
[----:B------:R-:W-:Y:S01]  /*13c0*/  @UP2 USHF.R.U32.HI UR5, URZ, UR17, UR6 ;  /* 0x00000011ff052299 */ /* 0x000fe20008011606 */
[----:B------:R-:W-:-:S02]  /*13d0*/  UMOV UR10, UR11 ;  /* 0x0000000b000a7c82 */ /* 0x000fc40008000000 */
[----:B------:R-:W-:Y:S01]  /*13e0*/  UMOV UR6, UR9 ;  /* 0x0000000900067c82 */ /* 0x000fe20008000000 */
[----:B------:R-:W-:Y:S02]  /*13f0*/  USHF.R.U32.HI UR10, URZ, UR21, UR10 ;  /* 0x00000015ff0a7299 */ /* 0x000fe4000801160a */
[----:B------:R-:W-:Y:S02]  /*1400*/  @UP2 USHF.R.U32.HI UR12, URZ, UR17, UR6 ;  /* 0x00000011ff0c2299 */ /* 0x000fe40008011606 */
[----:B------:R-:W-:Y:S02]  /*1410*/  USEL UR4, UR45, UR14, !UP0 ;  /* 0x0000000e2d047287 */ /* 0x000fe4000c000000 */
[----:B------:R-:W-:Y:S02]  /*1420*/  UIMAD UR6, UR5, UR18, URZ ;  /* 0x00000012050672a4 */ /* 0x000fe4000f8e02ff */
[----:B------:R-:W-:Y:S02]  /*1430*/  USEL UR5, UR19, UR10, !UP1 ;  /* 0x0000000a13057287 */ /* 0x000fe4000c800000 */
[----:B------:R-:W-:-:S02]  /*1440*/  UIMAD UR8, UR12, UR18, URZ ;  /* 0x000000120c0872a4 */ /* 0x000fc4000f8e02ff */
[----:B------:R-:W-:Y:S02]  /*1450*/  UISETP.GE.AND UP0, UPT, UR4, UR6, UPT ;  /* 0x000000060400728c */ /* 0x000fe4000bf06270 */
[----:B------:R-:W-:Y:S02]  /*1460*/  UIMAD.WIDE.U32 UR6, UR4, UR16, URZ ;  /* 0x00000010040672a5 */ /* 0x000fe4000f8e00ff */
[----:B------:R-:W-:Y:S02]  /*1470*/  UISETP.GE.OR UP0, UPT, UR5, UR8, UP0 ;  /* 0x000000080500728c */ /* 0x000fe40008706670 */
[----:B------:R-:W-:Y:S02]  /*1480*/  UIMAD.WIDE.U32 UR8, UR5, UR16, URZ ;  /* 0x00000010050872a5 */ /* 0x000fe4000f8e00ff */
[----:B------:R-:W-:Y:S02]  /*1490*/  USHF.R.U32.HI UR7, URZ, UR17, UR7 ;  /* 0x00000011ff077299 */ /* 0x000fe40008011607 */
[----:B------:R-:W-:-:S02]  /*14a0*/  UIADD3 UR10, UPT, UPT, -UR4, URZ, URZ ;  /* 0x000000ff040a7290 */ /* 0x000fc4000fffe1ff */
[----:B------:R-:W-:Y:S02]  /*14b0*/  USEL UR7, UR4, UR7, !UP2 ;  /* 0x0000000704077287 */ /* 0x000fe4000d000000 */
[----:B------:R-:W-:Y:S01]  /*14c0*/  UIADD3 UR46, UPT, UPT, -UR5, URZ, URZ ;  /* 0x000000ff052e7290 */ /* 0x000fe2000fffe1ff */
[----:B------:R-:W-:Y:S01]  /*14d0*/  @!UP0 UMOV UR6, UR9 ;  /* 0x0000000900068c82 */ /* 0x000fe20008000000 */
[----:B------:R-:W-:Y:S02]  /*14e0*/  UIADD3 UR8, UPT, UPT, -UR7, URZ, URZ ;  /* 0x000000ff07087290 */ /* 0x000fe4000fffe1ff */
[----:B------:R-:W-:Y:S02]  /*14f0*/  @!UP0 USHF.R.U32.HI UR6, URZ, UR17, UR6 ;  /* 0x00000011ff068299 */ /* 0x000fe40008011606 */
[----:B------:R-:W-:Y:S02]  /*1500*/  UIMAD UR8, UR18, UR8, UR4 ;  /* 0x00000008120872a4 */ /* 0x000fe4000f8e0204 */
[----:B------:R-:W-:-:S02]  /*1510*/  @!UP0 USEL UR6, UR5, UR6, !UP2 ;  /* 0x0000000605068287 */ /* 0x000fc4000d000000 */
[----:B------:R-:W-:Y:S02]  /*1520*/  UIMAD UR45, UR22, UR10, UR45 ;  /* 0x0000000a162d72a4 */ /* 0x000fe4000f8e022d */
[----:B------:R-:W-:Y:S02]  /*1530*/  @!UP0 UIADD3 UR7, UPT, UPT, UR7, -UR6, URZ ;  /* 0x8000000607078290 */ /* 0x000fe4000fffe0ff */
[----:B------:R-:W-:Y:S02]  /*1540*/  @!UP0 UIMAD UR6, UR8, UR12, UR6 ;  /* 0x0000000c080682a4 */ /* 0x000fe4000f8e0206 */
[----:B------:R-:W-:Y:S02]  /*1550*/  @!UP0 UIMAD UR4, UR7, UR18, UR5 ;  /* 0x00000012070482a4 */ /* 0x000fe4000f8e0205 */
[----:B------:R-:W-:Y:S02]  /*1560*/  UIMAD UR46, UR25, UR46, UR19 ;  /* 0x0000002e192e72a4 */ /* 0x000fe4000f8e0213 */
[----:B------:R-:W-:Y:S01]  /*1570*/  UIMAD UR45, UR4, UR22, UR45 ;  /* 0x00000016042d72a4 */ /* 0x000fe2000f8e022d */
[----:B------:R-:W-:-:S02]  /*1580*/  @!UP0 UMOV UR5, UR6 ;  /* 0x0000000600058c82 */ /* 0x000fc40008000000 */
[----:B------:R-:W-:-:S12]  /*1590*/  UIMAD UR46, UR5, UR25, UR46 ;  /* 0x00000019052e72a4 */ /* 0x000fd8000f8e022e */
.L_x_18:
[----:B------:R-:W-:Y:S02]  /*15a0*/  UISETP.NE.AND UP1, UPT, UR26, 0x1, UPT ;  /* 0x000000011a00788c */ /* 0x000fe4000bf25270 */
[----:B------:R-:W-:Y:S02]  /*15b0*/  UISETP.NE.AND UP0, UPT, UR13, 0x2, UPT ;  /* 0x000000020d00788c */ /* 0x000fe4000bf05270 */
[----:B------:R-:W-:Y:S02]  /*15c0*/  ULOP3.LUT UR28, UR28, 0x800, URZ, 0xc0, !UPT ;  /* 0x000008001c1c7892 */ /* 0x000fe4000f8ec0ff */
[----:B------:R-:W-:-:S03]  /*15d0*/  USHF.L.U32 UR24, UR30, UR24, URZ ;  /* 0x000000181e187299 */ /* 0x000fc600080006ff */
[----:B------:R-:W-:Y:S09]  /*15e0*/  BRA.U UP1, `(.L_x_19) ;  /* 0x0000000101447547 */ /* 0x000ff2000b800000 */
[----:B------:R-:W1:Y:S01]  /*15f0*/  LDCU.128 UR8, c[0x0][0xb10] ;  /* 0x00016200ff0877ac */ /* 0x000e620008000c00 */
[----:B------:R-:W2:Y:S01]  /*1600*/  LDCU UR12, c[0x0][0xb0c] ;  /* 0x00016180ff0c77ac */ /* 0x000ea20008000800 */
[----:B------:R-:W3:Y:S01]  /*1610*/  LDCU UR14, c[0x0][0xb20] ;  /* 0x00016400ff0e77ac */ /* 0x000ee20008000800 */
[----:B-1----:R-:W-:Y:S02]  /*1620*/  UIMAD.WIDE.U32 UR6, UR46, UR8, URZ ;  /* 0x000000082e0672a5 */ /* 0x002fe4000f8e00ff */
[----:B------:R-:W-:Y:S02]  /*1630*/  UIMAD.WIDE.U32 UR4, UR45, UR11, URZ ;  /* 0x0000000b2d0472a5 */ /* 0x000fe4000f8e00ff */
[----:B--2---:R-:W-:Y:S02]  /*1640*/  UISETP.NE.AND UP2, UPT, UR12, 0x1, UPT ;  /* 0x000000010c00788c */ /* 0x004fe4000bf45270 */
[----:B------:R-:W-:Y:S01]  /*1650*/  UISETP.NE.AND UP1, UPT, UR10, 0x1, UPT ;  /* 0x000000010a00788c */ /* 0x000fe2000bf25270 */
[----:B------:R-:W-:-:S02]  /*1660*/  UMOV UR6, UR7 ;  /* 0x0000000700067c82 */ /* 0x000fc40008000000 */
[----:B------:R-:W-:Y:S01]  /*1670*/  UMOV UR4, UR5 ;  /* 0x0000000500047c82 */ /* 0x000fe20008000000 */
[----:B------:R-:W-:Y:S02]  /*1680*/  USHF.R.U32.HI UR6, URZ, UR9, UR6 ;  /* 0x00000009ff067299 */ /* 0x000fe40008011606 */
[----:B---3--:R-:W-:Y:S02]  /*1690*/  USHF.R.U32.HI UR4, URZ, UR14, UR4 ;  /* 0x0000000eff047299 */ /* 0x008fe40008011604 */
[----:B------:R-:W-:Y:S02]  /*16a0*/  USEL UR5, UR46, UR6, !UP2 ;  /* 0x000000062e057287 */ /* 0x000fe4000d000000 */
[----:B------:R-:W-:-:S04]  /*16b0*/  USEL UR4, UR45, UR4, !UP1 ;  /* 0x000000042d047287 */ /* 0x000fc8000c800000 */
[----:B------:R-:W-:Y:S02]  /*16c0*/  UIADD3 UR6, UPT, UPT, -UR4, UR5, URZ ;  /* 0x0000000504067290 */ /* 0x000fe4000fffe1ff */
[----:B------:R-:W-:Y:S02]  /*16d0*/  UIADD3 UR4, UPT, UPT, UR4, -UR5, URZ ;  /* 0x8000000504047290 */ /* 0x000fe4000fffe0ff */
[----:B------:R-:W-:Y:S02]  /*16e0*/  UIMAD UR45, UR6, UR10, UR45 ;  /* 0x0000000a062d72a4 */ /* 0x000fe4000f8e022d */
[----:B------:R-:W-:-:S12]  /*16f0*/  UIMAD UR46, UR4, UR12, UR46 ;  /* 0x0000000c042e72a4 */ /* 0x000fd8000f8e022e */
.L_x_19:
[----:B------:R-:W-:Y:S05]  /*1700*/  BRA.U !UP5, `(.L_x_20) ;  /* 0x000000010d0c7547 */ /* 0x000fea000b800000 */
[----:B------:R-:W-:Y:S01]  /*1710*/  UCGABAR_WAIT ;  /* 0x0000000000007dc7 */ /* 0x000fe20008000000 */
[----:B------:R-:W-:Y:S01]  /*1720*/  CCTL.IVALL ;  /* 0x00000000ff00798f */ /* 0x000fe20002000000 */
[----:B------:R-:W-:Y:S05]  /*1730*/  BRA `(.L_x_21) ;  /* 0x0000000000047947 */ /* 0x000fea0003800000 */
.L_x_20:
[----:B------:R-:W-:Y:S06]  /*1740*/  BAR.SYNC.DEFER_BLOCKING 0x0 ;  /* 0x0000000000007b1d */ /* 0x000fec0000010000 */
.L_x_21:
[----:B------:R-:W-:Y:S05]  /*1750*/  BRA.U UP0, `(.L_x_22) ;  /* 0x0000001100bc7547 */ /* 0x000fea000b800000 */
[----:B------:R-:W1:Y:S01]  /*1760*/  LDCU UR6, c[0x0][0x38c] ;  /* 0x00007180ff0677ac */ /* 0x000e620008000800 */
[----:B------:R-:W2:Y:S01]  /*1770*/  S2UR UR8, SR_CgaCtaId ;  /* 0x00000000000879c3 */ /* 0x000ea20000008800 */
[----:B------:R-:W-:Y:S01]  /*1780*/  PLOP3.LUT P1, PT, PT, PT, UP3, 0x80, 0x8 ;  /* 0x000000000008781c */ /* 0x000fe20003f2f038 */
[----:B------:R-:W-:Y:S01]  /*1790*/  IMAD.MOV.U32 R12, RZ, RZ, 0x1 ;  /* 0x00000001ff0c7424 */ /* 0x000fe200078e00ff */
[----:B------:R-:W-:Y:S01]  /*17a0*/  USHF.L.U32 UR47, UR19, 0x7, URZ ;  /* 0x00000007132f7899 */ /* 0x000fe200080006ff */
[----:B------:R-:W-:Y:S01]  /*17b0*/  ISETP.NE.AND P2, PT, R0, RZ, P3 ;  /* 0x000000ff0000720c */ /* 0x000fe20001f45270 */
[----:B------:R-:W-:Y:S01]  /*17c0*/  UMOV UR7, 0x400 ;  /* 0x0000040000077882 */ /* 0x000fe20000000000 */
[----:B------:R-:W-:Y:S01]  /*17d0*/  UISETP.NE.AND UP1, UPT, UR13, URZ, UPT ;  /* 0x000000ff0d00728c */ /* 0x000fe2000bf25270 */
[----:B------:R-:W-:Y:S01]  /*17e0*/  PLOP3.LUT P1, PT, P1, PT, PT, 0x8, 0x80 ;  /* 0x000000000080781c */ /* 0x000fe20000f2e170 */
[----:B------:R-:W-:Y:S01]  /*17f0*/  USHF.L.U32 UR44, UR19, 0x5, URZ ;  /* 0x00000005132c7899 */ /* 0x000fe200080006ff */
[----:B------:R-:W-:Y:S01]  /*1800*/  CS2R R10, SRZ ;  /* 0x00000000000a7805 */ /* 0x000fe2000001ff00 */
[----:B------:R-:W-:Y:S01]  /*1810*/  ULOP3.LUT UR47, UR47, 0x80, URZ, 0xc0, !UPT ;  /* 0x000000802f2f7892 */ /* 0x000fe2000f8ec0ff */
[----:B------:R-:W-:Y:S01]  /*1820*/  IMAD.MOV.U32 R9, RZ, RZ, RZ ;  /* 0x000000ffff097224 */ /* 0x000fe200078e00ff */
[----:B------:R-:W3:Y:S01]  /*1830*/  LDCU UR39, c[0x0][0x370] ;  /* 0x00006e00ff2777ac */ /* 0x000ee20008000800 */
[----:B------:R-:W-:Y:S01]  /*1840*/  IMAD.MOV.U32 R8, RZ, RZ, 0x1 ;  /* 0x00000001ff087424 */ /* 0x000fe200078e00ff */
[----:B------:R-:W4:Y:S01]  /*1850*/  LDCU.64 UR26, c[0x0][0x348] ;  /* 0x00006900ff1a77ac */ /* 0x000f220008000a00 */
[----:B-1----:R-:W-:-:S02]  /*1860*/  UIADD3 UR5, UPT, UPT, UR6, 0x1f, URZ ;  /* 0x0000001f06057890 */ /* 0x002fc4000fffe0ff */
[----:B------:R-:W-:Y:S02]  /*1870*/  UIADD3 UR49, UPT, UPT, UR6, 0x3e, URZ ;  /* 0x0000003e06317890 */ /* 0x000fe4000fffe0ff */
[----:B------:R-:W-:Y:S02]  /*1880*/  USHF.R.S32.HI UR4, URZ, 0x1f, UR5 ;  /* 0x0000001fff047899 */ /* 0x000fe40008011405 */
[----:B--2---:R-:W-:Y:S02]  /*1890*/  ULEA UR13, UR8, UR7, 0x18 ;  /* 0x00000007080d7291 */ /* 0x004fe4000f8ec0ff */
[----:B------:R-:W-:Y:S02]  /*18a0*/  ULEA.HI UR4, UR4, UR5, URZ, 0x5 ;  /* 0x0000000504047291 */ /* 0x000fe4000f8f28ff */
[----:B------:R-:W-:Y:S02]  /*18b0*/  UIADD3 UR5, UPT, UPT, UR6, -0x1, URZ ;  /* 0xffffffff06057890 */ /* 0x000fe4000fffe0ff */
[----:B------:R-:W-:-:S02]  /*18c0*/  USHF.R.S32.HI UR42, URZ, 0x5, UR4 ;  /* 0x00000005ff2a7899 */ /* 0x000fc40008011404 */
[----:B------:R-:W-:Y:S02]  /*18d0*/  UISETP.GE.U32.AND UP2, UPT, UR5, -0x3f, UPT ;  /* 0xffffffc10500788c */ /* 0x000fe4000bf46070 */
[----:B------:R-:W-:Y:S01]  /*18e0*/  UISETP.LT.U32.AND UP0, UPT, UR42, 0x3, UPT ;  /* 0x000000032a00788c */ /* 0x000fe2000bf01070 */
[----:B------:R-:W1:Y:S03]  /*18f0*/  LDCU UR38, c[0x0][0x374] ;  /* 0x00006e80ff2677ac */ /* 0x000e660008000800 */
[----:B------:R-:W-:Y:S02]  /*1900*/  USEL UR41, UR42, 0x3, UP0 ;  /* 0x000000032a297887 */ /* 0x000fe40008000000 */
[----:B------:R-:W-:Y:S02]  /*1910*/  ULOP3.LUT UR44, UR44, 0x20, URZ, 0xc0, !UPT ;  /* 0x000000202c2c7892 */ /* 0x000fe4000f8ec0ff */
[----:B------:R-:W-:-:S02]  /*1920*/  UIADD3 UR4, UPT, UPT, UR41, -0x1, URZ ;  /* 0xffffffff29047890 */ /* 0x000fc4000fffe0ff */
[----:B------:R-:W-:Y:S02]  /*1930*/  @UP2 UIADD3 UR4, UPT, UPT, UR41, URZ, URZ ;  /* 0x000000ff29042290 */ /* 0x000fe4000fffe0ff */
[----:B------:R-:W-:Y:S02]  /*1940*/  USEL UR21, UR34, 0x2, UP1 ;  /* 0x0000000222157887 */ /* 0x000fe40008800000 */
[----:B------:R-:W-:Y:S02]  /*1950*/  UIADD3 UR30, UPT, UPT, UR13, 0x4400, UR28 ;  /* 0x000044000d1e7890 */ /* 0x000fe4000fffe01c */
[----:B------:R-:W-:Y:S02]  /*1960*/  ULEA.HI UR47, UR28, UR47, URZ, 0x1b ;  /* 0x0000002f1c2f7291 */ /* 0x000fe4000f8fd8ff */
[----:B------:R-:W-:Y:S02]  /*1970*/  UIADD3 UR48, UPT, UPT, UR42, -UR41, URZ ;  /* 0x800000292a307290 */ /* 0x000fe4000fffe0ff */
[----:B------:R-:W-:-:S02]  /*1980*/  UIADD3 UR29, UPT, UPT, UR4, 0x1, URZ ;  /* 0x00000001041d7890 */ /* 0x000fc4000fffe0ff */
[----:B------:R-:W-:Y:S01]  /*1990*/  UIADD3 UR43, UPT, UPT, -UR4, URZ, URZ ;  /* 0x000000ff042b7290 */ /* 0x000fe2000fffe1ff */
[----:B-1-34-:R-:W-:-:S11]  /*19a0*/  UMOV UR6, URZ ;  /* 0x000000ff00067c82 */ /* 0x01afd60008000000 */
.L_x_42:
[----:B------:R-:W1:Y:S02]  /*19b0*/  S2UR UR4, SR_CgaCtaId ;  /* 0x00000000000479c3 */ /* 0x000e640000008800 */
[----:B-1----:R-:W-:-:S09]  /*19c0*/  UISETP.NE.AND UP0, UPT, UR4, URZ, UPT ;  /* 0x000000ff0400728c */ /* 0x002fd2000bf05270 */
[----:B------:R-:W-:Y:S05]  /*19d0*/  BRA.U UP0, `(.L_x_23) ;  /* 0x0000000100287547 */ /* 0x000fea000b800000 */
[----:B------:R-:W-:Y:S02]  /*19e0*/  LEA R0, R9, UR13, 0x3 ;  /* 0x0000000d09007c11 */ /* 0x000fe4000f8e18ff */
[----:B------:R-:W-:-:S04]  /*19f0*/  SHF.L.U32 R2, R8, 0x1f, RZ ;  /* 0x0000001f08027819 */ /* 0x000fc800000006ff */
[----:B------:R-:W1:Y:S02]  /*1a00*/  SYNCS.PHASECHK.TRANS64.TRYWAIT P0, [R0+URZ+0xc0], R2 ;  /* 0x0000c002000075a7 */ /* 0x000e6400080011ff */
[----:B-1----:R-:W-:Y:S05]  /*1a10*/  @!P0 BRA `(.L_x_24) ;  /* 0x0000005800988947 */ /* 0x002fea0003800000 */
.L_x_112:
[----:B------:R-:W-:Y:S01]  /*1a20*/  VIADD R9, R9, 0x1 ;  /* 0x0000000109097836 */ /* 0x000fe20000000000 */
[----:B------:R1:W-:Y:S04]  /*1a30*/  SYNCS.ARRIVE.TRANS64.A1T0 RZ, [R0+URZ+0xb0], RZ ;  /* 0x0000b0ff00ff79a7 */ /* 0x0003e800081000ff */
[----:B------:R-:W-:-:S04]  /*1a40*/  ISETP.NE.AND P0, PT, R9, 0x2, PT ;  /* 0x000000020900780c */ /* 0x000fc80003f05270 */
[----:B------:R-:W-:Y:S02]  /*1a50*/  SEL R9, R9, RZ, P0 ;  /* 0x000000ff09097207 */ /* 0x000fe40000000000 */
[----:B-1----:R-:W-:-:S04]  /*1a60*/  SEL R0, RZ, 0x1, P0 ;  /* 0x00000001ff007807 */ /* 0x002fc80000000000 */
[----:B------:R-:W-:-:S07]  /*1a70*/  LOP3.LUT R8, R8, R0, RZ, 0x3c, !PT ;  /* 0x0000000008087212 */ /* 0x000fce00078e3cff */
.L_x_23:
[----:B------:R-:W-:Y:S01]  /*1a80*/  ULEA UR4, UR6, UR13, 0x3 ;  /* 0x0000000d06047291 */ /* 0x000fe2000f8e18ff */
[----:B------:R-:W-:Y:S01]  /*1a90*/  SHF.L.U32 R0, R12, 0x1f, RZ ;  /* 0x0000001f0c007819 */ /* 0x000fe200000006ff */
[----:B------:R-:W-:Y:S02]  /*1aa0*/  UISETP.GE.U32.AND UP0, UPT, UR49, 0x3f, UPT ;  /* 0x0000003f3100788c */ /* 0x000fe4000bf06070 */
[----:B------:R-:W-:Y:S01]  /*1ab0*/  ULEA UR11, UR45, UR44, 0x6 ;  /* 0x0000002c2d0b7291 */ /* 0x000fe2000f8e30ff */
[----:B------:R-:W-:-:S04]  /*1ac0*/  UMOV UR7, URZ ;  /* 0x000000ff00077c82 */ /* 0x000fc80008000000 */
[----:B------:R1:W2:Y:S01]  /*1ad0*/  SYNCS.PHASECHK.TRANS64.TRYWAIT P0, [UR4+0x18], R0 ;  /* 0x00001800ff0075a7 */ /* 0x0002a20008001104 */
[----:B------:R-:W-:-:S04]  /*1ae0*/  ULEA.HI UR4, UR46, UR46, URZ, 0x1 ;  /* 0x0000002e2e047291 */ /* 0x000fc8000f8f08ff */
[----:B------:R-:W-:-:S04]  /*1af0*/  USHF.L.U32 UR4, UR4, 0x7, URZ ;  /* 0x0000000704047899 */ /* 0x000fc800080006ff */
[----:B------:R-:W-:-:S04]  /*1b00*/  ULOP3.LUT UR35, UR4, 0xffffff00, URZ, 0xc0, !UPT ;  /* 0xffffff0004237892 */ /* 0x000fc8000f8ec0ff */
[----:B------:R-:W-:Y:S01]  /*1b10*/  UIADD3 UR35, UPT, UPT, UR47, UR35, URZ ;  /* 0x000000232f237290 */ /* 0x000fe2000fffe0ff */
[----:B------:R-:W-:Y:S11]  /*1b20*/  BRA.U !UP0, `(.L_x_25) ;  /* 0x0000000108c47547 */ /* 0x000ff6000b800000 */
[----:B------:R-:W-:Y:S01]  /*1b30*/  UMOV UR16, UR43 ;  /* 0x0000002b00107c82 */ /* 0x000fe20008000000 */
[----:B------:R-:W-:Y:S01]  /*1b40*/  UMOV UR4, UR6 ;  /* 0x0000000600047c82 */ /* 0x000fe20008000000 */
[----:B------:R-:W-:-:S05]  /*1b50*/  UMOV UR34, URZ ;  /* 0x000000ff00227c82 */ /* 0x000fca0008000000 */
.L_x_31:
[----:B------:R-:W-:Y:S01]  /*1b60*/  ULEA UR33, UR4, UR13, 0x3 ;  /* 0x0000000d04217291 */ /* 0x000fe2000f8e18ff */
[----:B------:R-:W-:Y:S01]  /*1b70*/  @P3 MOV R2, 0x2800 ;  /* 0x0000280000023802 */ /* 0x000fe20000000f00 */
[----:B--234-:R-:W-:Y:S10]  /*1b80*/  @P0 BRA `(.L_x_26) ;  /* 0x00000000000c0947 */ /* 0x01cff40003800000 */
[----:B------:R-:W-:-:S04]  /*1b90*/  SHF.L.U32 R3, R12, 0x1f, RZ ;  /* 0x0000001f0c037819 */ /* 0x000fc800000006ff */
[----:B------:R-:W2:Y:S02]  /*1ba0*/  SYNCS.PHASECHK.TRANS64.TRYWAIT P0, [UR33+0x18], R3 ;  /* 0x00001803ff0075a7 */ /* 0x000ea40008001121 */
[----:B--2---:R-:W-:Y:S05]  /*1bb0*/  @!P0 BRA `(.L_x_27) ;  /* 0x0000005800448947 */ /* 0x004fea0003800000 */
.L_x_26:
[----:B------:R2:W-:Y:S01]  /*1bc0*/  @P3 SYNCS.ARRIVE.TRANS64 RZ, [UR33], R2 ;  /* 0x00000002ffff39a7 */ /* 0x0005e20008000021 */
[----:B------:R-:W-:Y:S02]  /*1bd0*/  ULOP3.LUT UR5, UR21, 0x2, URZ, 0xfc, !UPT ;  /* 0x0000000215057892 */ /* 0x000fe4000f8efcff */
[----:B------:R-:W-:Y:S02]  /*1be0*/  UIADD3 UR16, UPT, UPT, UR16, 0x1, URZ ;  /* 0x0000000110107890 */ /* 0x000fe4000fffe0ff */
[----:B------:R-:W-:Y:S02]  /*1bf0*/  UISETP.NE.AND UP0, UPT, UR5, 0x2, UPT ;  /* 0x000000020500788c */ /* 0x000fe4000bf05270 */
[----:B------:R-:W-:-:S07]  /*1c00*/  UISETP.NE.AND UP2, UPT, UR16, 0x1, UPT ;  /* 0x000000011000788c */ /* 0x000fce000bf45270 */
[----:B------:R-:W-:Y:S05]  /*1c10*/  BRA.U UP0, `(.L_x_28) ;  /* 0x0000000100047547 */ /* 0x000fea000b800000 */
[----:B------:R-:W-:Y:S05]  /*1c20*/  BPT.TRAP 0x1 ;  /* 0x000000040000795c */ /* 0x000fea0000300000 */
.L_x_28:
[----:B------:R-:W-:Y:S04]  /*1c30*/  BSSY.RECONVERGENT B0, `(.L_x_29) ;  /* 0x0000003000007945 */ /* 0x000fe80003800200 */
[----:B------:R-:W-:Y:S05]  /*1c40*/  @!P2 BRA `(.L_x_30) ;  /* 0x000000000004a947 */ /* 0x000fea0003800000 */
[----:B------:R-:W-:Y:S05]  /*1c50*/  BPT.TRAP 0x1 ;  /* 0x000000040000795c */ /* 0x000fea0000300000 */
.L_x_30:
[----:B------:R-:W-:Y:S05]  /*1c60*/  BSYNC.RECONVERGENT B0 ;  /* 0x0000000000007941 */ /* 0x000fea0003800200 */
.L_x_29:
[----:B------:R-:W-:Y:S02]  /*1c70*/  UIADD3 UR5, UPT, UPT, UR4, 0x1, URZ ;  /* 0x0000000104057890 */ /* 0x000fe4000fffe0ff */
[----:B------:R-:W-:Y:S02]  /*1c80*/  ULEA UR32, UR4, UR28, 0xc ;  /* 0x0000001c04207291 */ /* 0x000fe4000f8e60ff */
[----:B------:R-:W-:Y:S02]  /*1c90*/  UISETP.NE.AND UP0, UPT, UR5, 0x3, UPT ;  /* 0x000000030500788c */ /* 0x000fe4000bf05270 */
[----:B------:R-:W-:Y:S02]  /*1ca0*/  UIADD3 UR14, UP1, UPT, UR26, 0x80, URZ ;  /* 0x000000801a0e7890 */ /* 0x000fe4000ff3e0ff */
[----:B------:R-:W-:Y:S02]  /*1cb0*/  USEL UR7, URZ, 0x1, UP0 ;  /* 0x00000001ff077887 */ /* 0x000fe40008000000 */
[----:B------:R-:W-:-:S02]  /*1cc0*/  USEL UR6, UR5, URZ, UP0 ;  /* 0x000000ff05067287 */ /* 0x000fc40008000000 */
[----:B------:R-:W-:Y:S02]  /*1cd0*/  ULEA UR8, UR4, UR13, 0xa ;  /* 0x0000000d04087291 */ /* 0x000fe4000f8e50ff */
[----:B------:R-:W-:Y:S01]  /*1ce0*/  ULEA UR5, UR6, UR13, 0x3 ;  /* 0x0000000d06057291 */ /* 0x000fe2000f8e18ff */
[----:B------:R-:W-:Y:S01]  /*1cf0*/  LOP3.LUT R12, R12, UR7, RZ, 0x3c, !PT ;  /* 0x000000070c0c7c12 */ /* 0x000fe2000f8e3cff */
[----:B------:R-:W-:Y:S02]  /*1d00*/  UIADD3 UR4, UP0, UPT, UR26, 0x180, URZ ;  /* 0x000001801a047890 */ /* 0x000fe4000ff1e0ff */
[----:B------:R-:W-:Y:S01]  /*1d10*/  ULOP3.LUT UR33, UR33, 0xfefffff8, URZ, 0xc0, !UPT ;  /* 0xfefffff821217892 */ /* 0x000fe2000f8ec0ff */
[----:B-1----:R-:W-:Y:S01]  /*1d20*/  SHF.L.U32 R0, R12, 0x1f, RZ ;  /* 0x0000001f0c007819 */ /* 0x002fe200000006ff */
[----:B------:R-:W-:Y:S02]  /*1d30*/  UIADD3.X UR15, UPT, UPT, URZ, UR27, URZ, UP1, !UPT ;  /* 0x0000001bff0f7290 */ /* 0x000fe40008ffe4ff */
[----:B------:R-:W-:Y:S01]  /*1d40*/  UIADD3 UR32, UPT, UPT, UR13, 0x4400, UR32 ;  /* 0x000044000d207890 */ /* 0x000fe2000fffe020 */
[----:B------:R3:W4:Y:S01]  /*1d50*/  SYNCS.PHASECHK.TRANS64.TRYWAIT P0, [UR5+0x18], R0 ;  /* 0x00001800ff0075a7 */ /* 0x0007220008001105 */
[----:B------:R-:W-:-:S02]  /*1d60*/  UPRMT UR7, URZ, 0x5410, UR24 ;  /* 0x00005410ff077896 */ /* 0x000fc40008000018 */
[----:B------:R-:W-:Y:S02]  /*1d70*/  UIADD3 UR8, UPT, UPT, UR8, 0x7400, URZ ;  /* 0x0000740008087890 */ /* 0x000fe4000fffe0ff */
[----:B------:R-:W-:Y:S01]  /*1d80*/  UIADD3.X UR5, UPT, UPT, URZ, UR27, URZ, UP0, !UPT ;  /* 0x0000001bff057290 */ /* 0x000fe200087fe4ff */
[----:B------:R-:W-:Y:S01]  /*1d90*/  UMOV UR18, 0x0 ;  /* 0x0000000000127882 */ /* 0x000fe20000000000 */
[----:B------:R-:W-:Y:S01]  /*1da0*/  UMOV UR19, 0x10000000 ;  /* 0x1000000000137882 */ /* 0x000fe20000000000 */
[----:B------:R-:W-:Y:S01]  /*1db0*/  UMOV UR10, UR34 ;  /* 0x00000022000a7c82 */ /* 0x000fe20008000000 */
[----:B------:R-:W-:Y:S01]  /*1dc0*/  UMOV UR12, UR36 ;  /* 0x00000024000c7c82 */ /* 0x000fe20008000000 */
[----:B------:R-:W-:Y:S01]  /*1dd0*/  UMOV UR9, UR33 ;  /* 0x0000002100097c82 */ /* 0x000fe20008000000 */
[----:B------:R1:W-:Y:S03]  /*1de0*/  UTMALDG.3D.MULTICAST.2CTA [UR32], [UR14], UR7, desc[UR18] ;  /* 0x000012200e0073b4 */ /* 0x0003e60008211807 */
[----:B------:R2:W-:Y:S01]  /*1df0*/  UTMALDG.3D.2CTA [UR8], [UR4], desc[UR18] ;  /* 0x00001208040075b4 */ /* 0x0005e20008211000 */
[----:B-1----:R-:W-:Y:S01]  /*1e00*/  UIADD3 UR34, UPT, UPT, UR34, 0x20, URZ ;  /* 0x0000002022227890 */ /* 0x002fe2000fffe0ff */
[----:B------:R-:W-:Y:S01]  /*1e10*/  UMOV UR7, UR29 ;  /* 0x0000001d00077c82 */ /* 0x000fe20008000000 */
[----:B--2---:R-:W-:Y:S01]  /*1e20*/  UMOV UR4, UR6 ;  /* 0x0000000600047c82 */ /* 0x004fe20008000000 */
[----:B------:R-:W-:Y:S09]  /*1e30*/  BRA.U UP2, `(.L_x_31) ;  /* 0xfffffffd02487547 */ /* 0x000ff2000b83ffff */
.L_x_25:
[----:B------:R-:W-:Y:S01]  /*1e40*/  ULEA UR4, UR6, UR13, 0x3 ;  /* 0x0000000d06047291 */ /* 0x000fe2000f8e18ff */
[----:B-1-3--:R-:W-:Y:S01]  /*1e50*/  SHF.L.U32 R0, R12, 0x1f, RZ ;  /* 0x0000001f0c007819 */ /* 0x00afe200000006ff */
[----:B------:R-:W-:Y:S01]  /*1e60*/  @!P1 SYNCS.ARRIVE.TRANS64.A1T0 RZ, [UR13+0x48], RZ ;  /* 0x000048ffffff99a7 */ /* 0x000fe2000810000d */
[----:B------:R-:W-:-:S06]  /*1e70*/  UISETP.GT.AND UP0, UPT, UR42, UR41, UPT ;  /* 0x000000292a00728c */ /* 0x000fcc000bf04270 */
[----:B--2-4-:R1:W2:Y:S03]  /*1e80*/  SYNCS.PHASECHK.TRANS64.TRYWAIT P0, [UR4+0x18], R0 ;  /* 0x00001800ff0075a7 */ /* 0x0142a60008001104 */
[----:B------:R-:W-:Y:S05]  /*1e90*/  BRA.U !UP0, `(.L_x_32) ;  /* 0x0000000108c07547 */ /* 0x000fea000b800000 */
[----:B------:R-:W-:Y:S01]  /*1ea0*/  UIADD3 UR25, UPT, UPT, UR48, UR7, URZ ;  /* 0x0000000730197290 */ /* 0x000fe2000fffe0ff */
[----:B------:R-:W-:-:S11]  /*1eb0*/  UMOV UR4, UR6 ;  /* 0x0000000600047c82 */ /* 0x000fd60008000000 */
.L_x_38:
[----:B------:R-:W-:Y:S01]  /*1ec0*/  ULEA UR17, UR4, UR13, 0x3 ;  /* 0x0000000d04117291 */ /* 0x000fe2000f8e18ff */
[----:B--2---:R-:W-:Y:S01]  /*1ed0*/  @P3 MOV R2, 0x2800 ;  /* 0x0000280000023802 */ /* 0x004fe20000000f00 */
[----:B--2-4-:R-:W-:Y:S10]  /*1ee0*/  @P0 BRA `(.L_x_33) ;  /* 0x00000000000c0947 */ /* 0x014ff40003800000 */
[----:B------:R-:W-:-:S04]  /*1ef0*/  SHF.L.U32 R3, R12, 0x1f, RZ ;  /* 0x0000001f0c037819 */ /* 0x000fc800000006ff */
[----:B------:R-:W2:Y:S02]  /*1f00*/  SYNCS.PHASECHK.TRANS64.TRYWAIT P0, [UR17+0x18], R3 ;  /* 0x00001803ff0075a7 */ /* 0x000ea40008001111 */
[----:B--2---:R-:W-:Y:S05]  /*1f10*/  @!P0 BRA `(.L_x_34) ;  /* 0x0000005400848947 */ /* 0x004fea0003800000 */
.L_x_33:
[----:B------:R2:W-:Y:S01]  /*1f20*/  @P3 SYNCS.ARRIVE.TRANS64 RZ, [UR17], R2 ;  /* 0x00000002ffff39a7 */ /* 0x0005e20008000011 */
[----:B------:R-:W-:-:S04]  /*1f30*/  ULOP3.LUT UR5, UR21, 0x2, URZ, 0xfc, !UPT ;  /* 0x0000000215057892 */ /* 0x000fc8000f8efcff */
[----:B------:R-:W-:-:S09]  /*1f40*/  UISETP.NE.AND UP0, UPT, UR5, 0x2, UPT ;  /* 0x000000020500788c */ /* 0x000fd2000bf05270 */
[----:B------:R-:W-:Y:S05]  /*1f50*/  BRA.U UP0, `(.L_x_35) ;  /* 0x0000000100047547 */ /* 0x000fea000b800000 */
[----:B------:R-:W-:Y:S05]  /*1f60*/  BPT.TRAP 0x1 ;  /* 0x000000040000795c */ /* 0x000fea0000300000 */
.L_x_35:
[----:B------:R-:W-:Y:S04]  /*1f70*/  BSSY.RECONVERGENT B0, `(.L_x_36) ;  /* 0x0000003000007945 */ /* 0x000fe80003800200 */
[----:B------:R-:W-:Y:S05]  /*1f80*/  @!P2 BRA `(.L_x_37) ;  /* 0x000000000004a947 */ /* 0x000fea0003800000 */
[----:B------:R-:W-:Y:S05]  /*1f90*/  BPT.TRAP 0x1 ;  /* 0x000000040000795c */ /* 0x000fea0000300000 */
.L_x_37:
[----:B------:R-:W-:Y:S05]  /*1fa0*/  BSYNC.RECONVERGENT B0 ;  /* 0x0000000000007941 */ /* 0x000fea0003800200 */
.L_x_36:
[----:B------:R-:W-:Y:S02]  /*1fb0*/  UIADD3 UR5, UPT, UPT, UR4, 0x1, URZ ;  /* 0x0000000104057890 */ /* 0x000fe4000fffe0ff */
[----:B------:R-:W-:Y:S02]  /*1fc0*/  UIADD3 UR14, UP1, UPT, UR26, 0x80, URZ ;  /* 0x000000801a0e7890 */ /* 0x000fe4000ff3e0ff */
[----:B------:R-:W-:Y:S02]  /*1fd0*/  UISETP.NE.AND UP0, UPT, UR5, 0x3, UPT ;  /* 0x000000030500788c */ /* 0x000fe4000bf05270 */
[----:B------:R-:W-:Y:S02]  /*1fe0*/  ULEA UR16, UR4, UR30, 0xc ;  /* 0x0000001e04107291 */ /* 0x000fe4000f8e60ff */
[----:B------:R-:W-:Y:S02]  /*1ff0*/  USEL UR8, URZ, 0x1, UP0 ;  /* 0x00000001ff087887 */ /* 0x000fe40008000000 */
[----:B------:R-:W-:-:S02]  /*2000*/  USEL UR6, UR5, URZ, UP0 ;  /* 0x000000ff05067287 */ /* 0x000fc40008000000 */
[----:B------:R-:W-:Y:S02]  /*2010*/  UIADD3 UR22, UP0, UPT, UR26, 0x180, URZ ;  /* 0x000001801a167890 */ /* 0x000fe4000ff1e0ff */
[----:B------:R-:W-:Y:S01]  /*2020*/  LOP3.LUT R12, R12, UR8, RZ, 0x3c, !PT ;  /* 0x000000080c0c7c12 */ /* 0x000fe2000f8e3cff */
[----:B------:R-:W-:Y:S02]  /*2030*/  ULEA UR8, UR4, UR13, 0xa ;  /* 0x0000000d04087291 */ /* 0x000fe4000f8e50ff */
[----:B------:R-:W-:Y:S01]  /*2040*/  ULEA UR5, UR6, UR13, 0x3 ;  /* 0x0000000d06057291 */ /* 0x000fe2000f8e18ff */
[----:B-1----:R-:W-:Y:S01]  /*2050*/  SHF.L.U32 R0, R12, 0x1f, RZ ;  /* 0x0000001f0c007819 */ /* 0x002fe200000006ff */
[----:B------:R-:W-:Y:S02]  /*2060*/  USHF.L.U32 UR18, UR7, 0x5, URZ ;  /* 0x0000000507127899 */ /* 0x000fe400080006ff */
[----:B------:R-:W-:Y:S02]  /*2070*/  ULOP3.LUT UR17, UR17, 0xfefffff8, URZ, 0xc0, !UPT ;  /* 0xfefffff811117892 */ /* 0x000fe4000f8ec0ff */
[----:B------:R-:W-:-:S02]  /*2080*/  UIADD3.X UR15, UPT, UPT, URZ, UR27, URZ, UP1, !UPT ;  /* 0x0000001bff0f7290 */ /* 0x000fc40008ffe4ff */
[----:B------:R-:W-:Y:S01]  /*2090*/  UPRMT UR4, URZ, 0x5410, UR24 ;  /* 0x00005410ff047896 */ /* 0x000fe20008000018 */
[----:B------:R3:W4:Y:S01]  /*20a0*/  SYNCS.PHASECHK.TRANS64.TRYWAIT P0, [UR5+0x18], R0 ;  /* 0x00001800ff0075a7 */ /* 0x0007220008001105 */
[----:B------:R-:W-:Y:S02]  /*20b0*/  UIADD3 UR8, UPT, UPT, UR8, 0x7400, URZ ;  /* 0x0000740008087890 */ /* 0x000fe4000fffe0ff */
[----:B------:R-:W-:Y:S01]  /*20c0*/  UIADD3.X UR23, UPT, UPT, URZ, UR27, URZ, UP0, !UPT ;  /* 0x0000001bff177290 */ /* 0x000fe200087fe4ff */
[----:B------:R-:W-:Y:S01]  /*20d0*/  UMOV UR32, 0x0 ;  /* 0x0000000000207882 */ /* 0x000fe20000000000 */
[----:B------:R-:W-:Y:S01]  /*20e0*/  UMOV UR33, 0x10000000 ;  /* 0x1000000000217882 */ /* 0x000fe20000000000 */
[----:B------:R-:W-:Y:S01]  /*20f0*/  UMOV UR19, UR35 ;  /* 0x0000002300137c82 */ /* 0x000fe20008000000 */
[----:B------:R-:W-:Y:S01]  /*2100*/  UMOV UR20, UR36 ;  /* 0x0000002400147c82 */ /* 0x000fe20008000000 */
[----:B------:R-:W-:Y:S01]  /*2110*/  UMOV UR12, UR36 ;  /* 0x00000024000c7c82 */ /* 0x000fe20008000000 */
[----:B------:R-:W-:Y:S01]  /*2120*/  UMOV UR9, UR17 ;  /* 0x0000001100097c82 */ /* 0x000fe20008000000 */
[----:B------:R-:W-:Y:S01]  /*2130*/  UMOV UR10, UR18 ;  /* 0x00000012000a7c82 */ /* 0x000fe20008000000 */
[----:B------:R1:W-:Y:S01]  /*2140*/  UTMALDG.3D.MULTICAST.2CTA [UR16], [UR14], UR4, desc[UR32] ;  /* 0x000020100e0073b4 */ /* 0x0003e20008211804 */
[----:B------:R-:W-:-:S04]  /*2150*/  UIADD3 UR7, UPT, UPT, UR7, 0x1, URZ ;  /* 0x0000000107077890 */ /* 0x000fc8000fffe0ff */
[----:B------:R-:W-:Y:S01]  /*2160*/  UISETP.NE.AND UP0, UPT, UR7, UR25, UPT ;  /* 0x000000190700728c */ /* 0x000fe2000bf05270 */
[----:B------:R3:W-:Y:S01]  /*2170*/  UTMALDG.3D.2CTA [UR8], [UR22], desc[UR32] ;  /* 0x00002008160075b4 */ /* 0x0007e20008211000 */
[----:B-1----:R-:W-:-:S07]  /*2180*/  UMOV UR4, UR6 ;  /* 0x0000000600047c82 */ /* 0x002fce0008000000 */
[----:B---3--:R-:W-:Y:S05]  /*2190*/  BRA.U UP0, `(.L_x_38) ;  /* 0xfffffffd00487547 */ /* 0x008fea000b83ffff */
.L_x_32:
[C---:B------:R-:W-:Y:S01]  /*21a0*/  LEA R3, R11.reuse, UR13, 0x3 ;  /* 0x0000000d0b037c11 */ /* 0x040fe2000f8e18ff */
[----:B------:R-:W-:Y:S01]  /*21b0*/  NOP ;  /* 0x0000000000007918 */ /* 0x000fe20000000000 */
[----:B-1----:R-:W-:Y:S02]  /*21c0*/  SHF.L.U32 R0, R10, 0x1f, RZ ;  /* 0x0000001f0a007819 */ /* 0x002fe400000006ff */
[----:B------:R-:W-:Y:S02]  /*21d0*/  LEA R4, R11, UR13, 0x4 ;  /* 0x0000000d0b047c11 */ /* 0x000fe4000f8e20ff */
[----:B--2-4-:R-:W1:Y:S02]  /*21e0*/  SYNCS.PHASECHK.TRANS64.TRYWAIT P0, [R3+URZ+0x50], R0 ;  /* 0x00005000030075a7 */ /* 0x014e6400080011ff */
[----:B-1----:R-:W-:Y:S05]  /*21f0*/  @!P0 BRA `(.L_x_39) ;  /* 0x0000005000e48947 */ /* 0x002fea0003800000 */
.L_x_115:
[----:B------:R-:W2:Y:S01]  /*2200*/  LDS.128 R4, [R4+0xe0] ;  /* 0x0000e00004047984 */ /* 0x000ea20000000c00 */
[----:B------:R-:W-:Y:S01]  /*2210*/  UISETP.GE.AND UP0, UPT, UR40, 0x1, UPT ;  /* 0x000000012800788c */ /* 0x000fe2000bf06270 */
[----:B------:R-:W-:Y:S01]  /*2220*/  @!PT LDS RZ, [RZ] ;  /* 0x00000000fffff984 */ /* 0x000fe20000000800 */
[----:B------:R-:W-:Y:S01]  /*2230*/  @!PT LDS RZ, [RZ] ;  /* 0x00000000fffff984 */ /* 0x000fe20000000800 */
[----:B------:R-:W-:Y:S01]  /*2240*/  @!PT LDS RZ, [RZ] ;  /* 0x00000000fffff984 */ /* 0x000fe20000000800 */
[----:B------:R-:W-:Y:S01]  /*2250*/  @!PT LDS RZ, [RZ] ;  /* 0x00000000fffff984 */ /* 0x000fe20000000800 */
[----:B------:R3:W-:Y:S06]  /*2260*/  MEMBAR.ALL.CTA ;  /* 0x0000000000007992 */ /* 0x0007ec0000008000 */
[----:B---3--:R-:W3:Y:S01]  /*2270*/  FENCE.VIEW.ASYNC.S ;  /* 0x00000000000073c6 */ /* 0x008ee20000000000 */
[----:B--2---:R-:W-:-:S13]  /*2280*/  LOP3.LUT P0, RZ, R6, 0x1, RZ, 0xc0, !PT ;  /* 0x0000000106ff7812 */ /* 0x004fda000780c0ff */
[----:B---3--:R-:W-:Y:S01]  /*2290*/  VOTEU.ANY UP1, P0 ;  /* 0x0000000000ff7886 */ /* 0x008fe20000020100 */
[----:B------:R-:W-:-:S13]  /*22a0*/  PLOP3.LUT P0, PT, PT, PT, UP1, 0x80, 0x8 ;  /* 0x000000000008781c */ /* 0x000fda0003f0f018 */
[----:B-1----:R-:W-:Y:S02]  /*22b0*/  @P0 LOP3.LUT R0, R5, 0xffff, RZ, 0xc0, !PT ;  /* 0x0000ffff05000812 */ /* 0x002fe400078ec0ff */
[----:B------:R-:W-:Y:S02]  /*22c0*/  @P0 MOV R2, R4 ;  /* 0x0000000400020202 */ /* 0x000fe40000000f00 */
[----:B------:R-:W-:Y:S01]  /*22d0*/  @P0 R2UR UR5, R0 ;  /* 0x00000000000502ca */ /* 0x000fe200000e0000 */
[----:B------:R-:W-:Y:S01]  /*22e0*/  VIADD R0, R3, 0x60 ;  /* 0x0000006003007836 */ /* 0x000fe20000000000 */
[----:B------:R-:W-:Y:S02]  /*22f0*/  @P0 SHF.R.U32.HI R4, RZ, 0x10, R5 ;  /* 0x00000010ff040819 */ /* 0x000fe40000011605 */
[----:B------:R-:W-:Y:S02]  /*2300*/  @P0 R2UR UR7, R2 ;  /* 0x00000000020702ca */ /* 0x000fe400000e0000 */
[----:B------:R-:W-:-:S02]  /*2310*/  PRMT R0, RZ, 0x654, R0 ;  /* 0x00000654ff007816 */ /* 0x000fc40000000000 */
[----:B------:R-:W-:Y:S02]  /*2320*/  @P0 R2UR UR4, R4 ;  /* 0x00000000040402ca */ /* 0x000fe400000e0000 */
[----:B------:R1:W-:Y:S03]  /*2330*/  SYNCS.ARRIVE.TRANS64.RED.A1T0 RZ, [R0+URZ], RZ ;  /* 0x000000ff00ff79a7 */ /* 0x0003e600081004ff */
[----:B------:R-:W-:-:S04]  /*2340*/  @UP1 UMOV UR31, UR5 ;  /* 0x00000005001f1c82 */ /* 0x000fc80008000000 */
[----:B------:R-:W-:-:S04]  /*2350*/  @UP1 UMOV UR37, UR7 ;  /* 0x0000000700251c82 */ /* 0x000fc80008000000 */
[----:B------:R-:W-:Y:S01]  /*2360*/  @UP1 UMOV UR36, UR4 ;  /* 0x0000000400241c82 */ /* 0x000fe20008000000 */
[----:B------:R-:W-:Y:S05]  /*2370*/  BRA.U !UP0, `(.L_x_40) ;  /* 0x0000000108d47547 */ /* 0x000fea000b800000 */
[----:B------:R-:W2:Y:S01]  /*2380*/  LDCU.128 UR16, c[0x0][0xb10] ;  /* 0x00016200ff1077ac */ /* 0x000ea20008000c00 */
[----:B------:R-:W3:Y:S01]  /*2390*/  LDCU UR12, c[0x0][0xb20] ;  /* 0x00016400ff0c77ac */ /* 0x000ee20008000800 */
[----:B------:R-:W4:Y:S01]  /*23a0*/  LDCU UR20, c[0x0][0xb0c] ;  /* 0x00016180ff1477ac */ /* 0x000f220008000800 */
[----:B------:R-:W1:Y:S01]  /*23b0*/  LDCU.64 UR8, c[0x0][0xb28] ;  /* 0x00016500ff0877ac */ /* 0x000e620008000a00 */
[----:B------:R-:W-:Y:S02]  /*23c0*/  UISETP.NE.AND UP3, UPT, UR40, 0x1, UPT ;  /* 0x000000012800788c */ /* 0x000fe4000bf65270 */
[----:B--2---:R-:W-:Y:S02]  /*23d0*/  UIMAD.WIDE.U32 UR10, UR38, UR19, URZ ;  /* 0x00000013260a72a5 */ /* 0x004fe4000f8e00ff */
[----:B------:R-:W-:Y:S02]  /*23e0*/  UIMAD.WIDE.U32 UR4, UR39, UR16, URZ ;  /* 0x00000010270472a5 */ /* 0x000fe4000f8e00ff */
[----:B------:R-:W-:-:S02]  /*23f0*/  UISETP.NE.AND UP0, UPT, UR18, 0x1, UPT ;  /* 0x000000011200788c */ /* 0x000fc4000bf05270 */
[----:B------:R-:W-:Y:S01]  /*2400*/  UIMAD.WIDE.U32 UR22, UR31, UR19, URZ ;  /* 0x000000131f1672a5 */ /* 0x000fe2000f8e00ff */
[----:B------:R-:W-:Y:S02]  /*2410*/  UMOV UR10, UR11 ;  /* 0x0000000b000a7c82 */ /* 0x000fe40008000000 */
[----:B------:R-:W-:Y:S01]  /*2420*/  UMOV UR4, UR5 ;  /* 0x0000000500047c82 */ /* 0x000fe20008000000 */
[----:B---3--:R-:W-:Y:S02]  /*2430*/  USHF.R.U32.HI UR10, URZ, UR12, UR10 ;  /* 0x0000000cff0a7299 */ /* 0x008fe4000801160a */
[----:B----4-:R-:W-:Y:S02]  /*2440*/  UISETP.NE.AND UP2, UPT, UR20, 0x1, UPT ;  /* 0x000000011400788c */ /* 0x010fe4000bf45270 */
[----:B------:R-:W-:Y:S02]  /*2450*/  USHF.R.U32.HI UR4, URZ, UR17, UR4 ;  /* 0x00000011ff047299 */ /* 0x000fe40008011604 */
[----:B------:R-:W-:-:S02]  /*2460*/  USEL UR5, UR38, UR10, !UP0 ;  /* 0x0000000a26057287 */ /* 0x000fc4000c000000 */
[----:B------:R-:W-:Y:S02]  /*2470*/  USEL UR7, UR39, UR4, !UP2 ;  /* 0x0000000427077287 */ /* 0x000fe4000d000000 */
[----:B-1----:R-:W-:Y:S01]  /*2480*/  UIMAD.WIDE.U32 UR10, UR5, UR8, URZ ;  /* 0x00000008050a72a5 */ /* 0x002fe2000f8e00ff */
[----:B------:R-:W-:Y:S01]  /*2490*/  UMOV UR4, UR23 ;  /* 0x0000001700047c82 */ /* 0x000fe20008000000 */
[----:B------:R-:W-:Y:S02]  /*24a0*/  UIMAD.WIDE.U32 UR14, UR37, UR16, URZ ;  /* 0x00000010250e72a5 */ /* 0x000fe4000f8e00ff */
[----:B------:R-:W-:-:S03]  /*24b0*/  UIMAD.WIDE.U32 UR22, UR7, UR8, URZ ;  /* 0x00000008071672a5 */ /* 0x000fc6000f8e00ff */
[----:B------:R-:W-:Y:S01]  /*24c0*/  UMOV UR10, UR11 ;  /* 0x0000000b000a7c82 */ /* 0x000fe20008000000 */
[----:B------:R-:W-:Y:S02]  /*24d0*/  USHF.R.U32.HI UR4, URZ, UR12, UR4 ;  /* 0x0000000cff047299 */ /* 0x000fe40008011604 */
[----:B------:R-:W-:Y:S01]  /*24e0*/  @UP3 USHF.R.U32.HI UR5, URZ, UR9, UR10 ;  /* 0x00000009ff053299 */ /* 0x000fe2000801160a */
[----:B------:R-:W-:Y:S01]  /*24f0*/  UMOV UR14, UR15 ;  /* 0x0000000f000e7c82 */ /* 0x000fe20008000000 */
[----:B------:R-:W-:Y:S01]  /*2500*/  UMOV UR22, UR23 ;  /* 0x0000001700167c82 */ /* 0x000fe20008000000 */
[----:B------:R-:W-:Y:S02]  /*2510*/  USHF.R.U32.HI UR17, URZ, UR17, UR14 ;  /* 0x00000011ff117299 */ /* 0x000fe4000801160e */
[----:B------:R-:W-:Y:S02]  /*2520*/  USEL UR4, UR31, UR4, !UP0 ;  /* 0x000000041f047287 */ /* 0x000fe4000c000000 */
[----:B------:R-:W-:-:S02]  /*2530*/  @UP3 USHF.R.U32.HI UR7, URZ, UR9, UR22 ;  /* 0x00000009ff073299 */ /* 0x000fc40008011616 */
[----:B------:R-:W-:Y:S02]  /*2540*/  UIMAD UR10, UR40, UR5, URZ ;  /* 0x00000005280a72a4 */ /* 0x000fe4000f8e02ff */
[----:B------:R-:W-:Y:S02]  /*2550*/  USEL UR5, UR37, UR17, !UP2 ;  /* 0x0000001125057287 */ /* 0x000fe4000d000000 */
[----:B------:R-:W-:Y:S02]  /*2560*/  UIMAD UR12, UR40, UR7, URZ ;  /* 0x00000007280c72a4 */ /* 0x000fe4000f8e02ff */
[----:B------:R-:W-:Y:S02]  /*2570*/  UISETP.GE.AND UP0, UPT, UR4, UR10, UPT ;  /* 0x0000000a0400728c */ /* 0x000fe4000bf06270 */
[----:B------:R-:W-:Y:S02]  /*2580*/  UIMAD.WIDE.U32 UR10, UR4, UR8, URZ ;  /* 0x00000008040a72a5 */ /* 0x000fe4000f8e00ff */
[----:B------:R-:W-:-:S02]  /*2590*/  UISETP.GE.OR UP0, UPT, UR5, UR12, UP0 ;  /* 0x0000000c0500728c */ /* 0x000fc40008706670 */
[----:B------:R-:W-:Y:S02]  /*25a0*/  UIMAD.WIDE.U32 UR14, UR5, UR8, URZ ;  /* 0x00000008050e72a5 */ /* 0x000fe4000f8e00ff */
[----:B------:R-:W-:Y:S01]  /*25b0*/  UIADD3 UR12, UPT, UPT, -UR5, URZ, URZ ;  /* 0x000000ff050c7290 */ /* 0x000fe2000fffe1ff */
[----:B------:R-:W-:Y:S01]  /*25c0*/  UMOV UR10, UR11 ;  /* 0x0000000b000a7c82 */ /* 0x000fe20008000000 */
[----:B------:R-:W-:Y:S02]  /*25d0*/  UIADD3 UR11, UPT, UPT, -UR4, URZ, URZ ;  /* 0x000000ff040b7290 */ /* 0x000fe4000fffe1ff */
[----:B------:R-:W-:-:S03]  /*25e0*/  USHF.R.U32.HI UR10, URZ, UR9, UR10 ;  /* 0x00000009ff0a7299 */ /* 0x000fc6000801160a */
[----:B------:R-:W-:Y:S01]  /*25f0*/  @!UP0 UMOV UR8, UR15 ;  /* 0x0000000f00088c82 */ /* 0x000fe20008000000 */
[----:B------:R-:W-:Y:S02]  /*2600*/  UIMAD UR11, UR18, UR11, UR31 ;  /* 0x0000000b120b72a4 */ /* 0x000fe4000f8e021f */
[----:B------:R-:W-:Y:S02]  /*2610*/  USEL UR10, UR4, UR10, !UP3 ;  /* 0x0000000a040a7287 */ /* 0x000fe4000d800000 */
[----:B------:R-:W-:Y:S02]  /*2620*/  @!UP0 USHF.R.U32.HI UR8, URZ, UR9, UR8 ;  /* 0x00000009ff088299 */ /* 0x000fe40008011608 */
[----:B------:R-:W-:Y:S02]  /*2630*/  UIADD3 UR9, UPT, UPT, -UR10, URZ, URZ ;  /* 0x000000ff0a097290 */ /* 0x000fe4000fffe1ff */
[----:B------:R-:W-:Y:S02]  /*2640*/  @!UP0 USEL UR8, UR5, UR8, !UP3 ;  /* 0x0000000805088287 */ /* 0x000fe4000d800000 */
[----:B------:R-:W-:-:S02]  /*2650*/  UIMAD UR9, UR40, UR9, UR4 ;  /* 0x00000009280972a4 */ /* 0x000fc4000f8e0204 */
[----:B------:R-:W-:Y:S02]  /*2660*/  @!UP0 UIADD3 UR10, UPT, UPT, UR10, -UR8, URZ ;  /* 0x800000080a0a8290 */ /* 0x000fe4000fffe0ff */
[----:B------:R-:W-:Y:S02]  /*2670*/  @!UP0 UIMAD UR8, UR9, UR7, UR8 ;  /* 0x00000007090882a4 */ /* 0x000fe4000f8e0208 */
[----:B------:R-:W-:Y:S02]  /*2680*/  @!UP0 UIMAD UR4, UR40, UR10, UR5 ;  /* 0x0000000a280482a4 */ /* 0x000fe4000f8e0205 */
[----:B------:R-:W-:Y:S02]  /*2690*/  UIMAD UR7, UR20, UR12, UR37 ;  /* 0x0000000c140772a4 */ /* 0x000fe4000f8e0225 */
[----:B------:R-:W-:Y:S01]  /*26a0*/  UIMAD UR31, UR4, UR18, UR11 ;  /* 0x00000012041f72a4 */ /* 0x000fe2000f8e020b */
[----:B------:R-:W-:Y:S02]  /*26b0*/  @!UP0 UMOV UR5, UR8 ;  /* 0x0000000800058c82 */ /* 0x000fe40008000000 */
[----:B------:R-:W-:-:S12]  /*26c0*/  UIMAD UR37, UR5, UR20, UR7 ;  /* 0x00000014052572a4 */ /* 0x000fd8000f8e0207 */
.L_x_40:
[----:B------:R-:W2:Y:S02]  /*26d0*/  LDCU UR4, c[0x0][0xb30] ;  /* 0x00016600ff0477ac */ /* 0x000ea40008000800 */
[----:B--2---:R-:W-:-:S09]  /*26e0*/  UISETP.NE.AND UP0, UPT, UR4, 0x1, UPT ;  /* 0x000000010400788c */ /* 0x004fd2000bf05270 */
[----:B------:R-:W-:Y:S05]  /*26f0*/  BRA.U UP0, `(.L_x_41) ;  /* 0x0000000100447547 */ /* 0x000fea000b800000 */
[----:B------:R-:W2:Y:S01]  /*2700*/  LDCU.128 UR16, c[0x0][0xb10] ;  /* 0x00016200ff1077ac */ /* 0x000ea20008000c00 */
[----:B------:R-:W3:Y:S01]  /*2710*/  LDCU UR10, c[0x0][0xb0c] ;  /* 0x00016180ff0a77ac */ /* 0x000ee20008000800 */
[----:B------:R-:W4:Y:S01]  /*2720*/  LDCU UR7, c[0x0][0xb20] ;  /* 0x00016400ff0777ac */ /* 0x000f220008000800 */
[----:B--2---:R-:W-:Y:S02]  /*2730*/  UIMAD.WIDE.U32 UR8, UR37, UR16, URZ ;  /* 0x00000010250872a5 */ /* 0x004fe4000f8e00ff */
[----:B------:R-:W-:Y:S02]  /*2740*/  UIMAD.WIDE.U32 UR4, UR31, UR19, URZ ;  /* 0x000000131f0472a5 */ /* 0x000fe4000f8e00ff */
[----:B---3--:R-:W-:Y:S02]  /*2750*/  UISETP.NE.AND UP2, UPT, UR10, 0x1, UPT ;  /* 0x000000010a00788c */ /* 0x008fe4000bf45270 */
[----:B------:R-:W-:Y:S01]  /*2760*/  UISETP.NE.AND UP0, UPT, UR18, 0x1, UPT ;  /* 0x000000011200788c */ /* 0x000fe2000bf05270 */
[----:B------:R-:W-:-:S02]  /*2770*/  UMOV UR8, UR9 ;  /* 0x0000000900087c82 */ /* 0x000fc40008000000 */
[----:B------:R-:W-:Y:S01]  /*2780*/  UMOV UR4, UR5 ;  /* 0x0000000500047c82 */ /* 0x000fe20008000000 */
[----:B------:R-:W-:Y:S02]  /*2790*/  USHF.R.U32.HI UR17, URZ, UR17, UR8 ;  /* 0x00000011ff117299 */ /* 0x000fe40008011608 */
[----:B----4-:R-:W-:Y:S02]  /*27a0*/  USHF.R.U32.HI UR4, URZ, UR7, UR4 ;  /* 0x00000007ff047299 */ /* 0x010fe40008011604 */
[----:B------:R-:W-:Y:S02]  /*27b0*/  USEL UR5, UR37, UR17, !UP2 ;  /* 0x0000001125057287 */ /* 0x000fe4000d000000 */
[----:B------:R-:W-:-:S04]  /*27c0*/  USEL UR4, UR31, UR4, !UP0 ;  /* 0x000000041f047287 */ /* 0x000fc8000c000000 */
[----:B------:R-:W-:Y:S02]  /*27d0*/  UIADD3 UR7, UPT, UPT, UR5, -UR4, URZ ;  /* 0x8000000405077290 */ /* 0x000fe4000fffe0ff */
[----:B------:R-:W-:Y:S02]  /*27e0*/  UIADD3 UR4, UPT, UPT, -UR5, UR4, URZ ;  /* 0x0000000405047290 */ /* 0x000fe4000fffe1ff */
[----:B------:R-:W-:Y:S02]  /*27f0*/  UIMAD UR31, UR7, UR18, UR31 ;  /* 0x00000012071f72a4 */ /* 0x000fe4000f8e021f */
[----:B------:R-:W-:-:S12]  /*2800*/  UIMAD UR37, UR4, UR10, UR37 ;  /* 0x0000000a042572a4 */ /* 0x000fd8000f8e0225 */
.L_x_41:
[----:B------:R-:W-:Y:S01]  /*2810*/  VIADD R11, R11, 0x1 ;  /* 0x000000010b0b7836 */ /* 0x000fe20000000000 */
[----:B------:R-:W-:Y:S01]  /*2820*/  PLOP3.LUT P1, PT, PT, PT, PT, 0x80, 0x8 ;  /* 0x000000000008781c */ /* 0x000fe20003f2f070 */
[----:B------:R-:W-:Y:S02]  /*2830*/  UIADD3 UR46, UPT, UPT, UR37, UR58, URZ ;  /* 0x0000003a252e7290 */ /* 0x000fe4000fffe0ff */
[----:B------:R-:W-:Y:S01]  /*2840*/  UIADD3 UR45, UPT, UPT, UR31, UR55, URZ ;  /* 0x000000371f2d7290 */ /* 0x000fe2000fffe0ff */
[----:B------:R-:W-:-:S04]  /*2850*/  ISETP.NE.AND P0, PT, R11, 0x2, PT ;  /* 0x000000020b00780c */ /* 0x000fc80003f05270 */
[----:B-1----:R-:W-:Y:S02]  /*2860*/  SEL R0, RZ, 0x1, P0 ;  /* 0x00000001ff007807 */ /* 0x002fe40000000000 */
[----:B------:R-:W-:Y:S02]  /*2870*/  SEL R11, R11, RZ, P0 ;  /* 0x000000ff0b0b7207 */ /* 0x000fe40000000000 */
[----:B------:R-:W-:Y:S01]  /*2880*/  LOP3.LUT R10, R10, R0, RZ, 0x3c, !PT ;  /* 0x000000000a0a7212 */ /* 0x000fe200078e3cff */
[----:B------:R-:W-:Y:S06]  /*2890*/  BRA.U UP1, `(.L_x_42) ;  /* 0xfffffff101447547 */ /* 0x000fec000b83ffff */
[----:B------:R-:W-:Y:S01]  /*28a0*/  UIADD3 UR13, UPT, UPT, UR13, 0x18, URZ ;  /* 0x000000180d0d7890 */ /* 0x000fe2000fffe0ff */
[----:B------:R-:W-:-:S03]  /*28b0*/  SHF.L.U32 R2, R12, 0x1f, RZ ;  /* 0x0000001f0c027819 */ /* 0x000fc600000006ff */
[----:B------:R-:W-:-:S09]  /*28c0*/  ULEA UR4, UR6, UR13, 0x3 ;  /* 0x0000000d06047291 */ /* 0x000fd2000f8e18ff */
[----:B------:R-:W1:Y:S02]  /*28d0*/  SYNCS.PHASECHK.TRANS64.TRYWAIT P0, [UR4], R2 ;  /* 0x00000002ff0075a7 */ /* 0x000e640008001104 */
[----:B-1----:R-:W-:Y:S05]  /*28e0*/  @!P0 BRA `(.L_x_43) ;  /* 0x0000004c003c8947 */ /* 0x002fea0003800000 */
.L_x_117:
[----:B------:R-:W-:-:S04]  /*28f0*/  UIADD3 UR4, UPT, UPT, UR6, 0x1, URZ ;  /* 0x0000000106047890 */ /* 0x000fc8000fffe0ff */
[----:B------:R-:W-:-:S04]  /*2900*/  UISETP.NE.AND UP0, UPT, UR4, 0x3, UPT ;  /* 0x000000030400788c */ /* 0x000fc8000bf05270 */
[----:B------:R-:W-:Y:S02]  /*2910*/  USEL UR6, URZ, 0x1, UP0 ;  /* 0x00000001ff067887 */ /* 0x000fe40008000000 */
[----:B------:R-:W-:-:S04]  /*2920*/  USEL UR4, UR4, URZ, UP0 ;  /* 0x000000ff04047287 */ /* 0x000fc80008000000 */
[----:B------:R-:W-:Y:S01]  /*2930*/  ULEA UR5, UR4, UR13, 0x3 ;  /* 0x0000000d04057291 */ /* 0x000fe2000f8e18ff */
[----:B------:R-:W-:-:S04]  /*2940*/  LOP3.LUT R12, R12, UR6, RZ, 0x3c, !PT ;  /* 0x000000060c0c7c12 */ /* 0x000fc8000f8e3cff */
[----:B-1----:R-:W-:-:S04]  /*2950*/  SHF.L.U32 R2, R12, 0x1f, RZ ;  /* 0x0000001f0c027819 */ /* 0x002fc800000006ff */
[----:B------:R-:W1:Y:S02]  /*2960*/  SYNCS.PHASECHK.TRANS64.TRYWAIT P0, [UR5], R2 ;  /* 0x00000002ff0075a7 */ /* 0x000e640008001105 */
[----:B-1----:R-:W-:Y:S05]  /*2970*/  @!P0 BRA `(.L_x_44) ;  /* 0x0000004c00308947 */ /* 0x002fea0003800000 */
.L_x_119:
[----:B------:R-:W-:-:S04]  /*2980*/  UIADD3 UR4, UPT, UPT, UR4, 0x1, URZ ;  /* 0x0000000104047890 */ /* 0x000fc8000fffe0ff */
[----:B------:R-:W-:-:S04]  /*2990*/  UISETP.NE.AND UP0, UPT, UR4, 0x3, UPT ;  /* 0x000000030400788c */ /* 0x000fc8000bf05270 */
[----:B------:R-:W-:Y:S02]  /*29a0*/  USEL UR5, URZ, 0x1, UP0 ;  /* 0x00000001ff057887 */ /* 0x000fe40008000000 */
[----:B------:R-:W-:-:S04]  /*29b0*/  USEL UR4, UR4, URZ, UP0 ;  /* 0x000000ff04047287 */ /* 0x000fc80008000000 */
[----:B------:R-:W-:Y:S01]  /*29c0*/  ULEA UR4, UR4, UR13, 0x3 ;  /* 0x0000000d04047291 */ /* 0x000fe2000f8e18ff */
[----:B-1----:R-:W-:-:S04]  /*29d0*/  LOP3.LUT R2, R12, UR5, RZ, 0x3c, !PT ;  /* 0x000000050c027c12 */ /* 0x002fc8000f8e3cff */
[----:B------:R-:W-:Y:S01]  /*29e0*/  SHF.L.U32 R2, R2, 0x1f, RZ ;  /* 0x0000001f02027819 */ /* 0x000fe200000006ff */
[----:B------:R-:W-:-:S07]  /*29f0*/  IMAD.U32 R0, RZ, RZ, UR4 ;  /* 0x00000004ff007e24 */ /* 0x000fce000f8e00ff */
.L_x_45:
[----:B-1----:R1:W2:Y:S02]  /*2a00*/  SYNCS.PHASECHK.TRANS64.TRYWAIT P0, [R0+URZ], R2 ;  /* 0x00000002000075a7 */ /* 0x0022a400080011ff */
[----:B--2---:R-:W-:Y:S05]  /*2a10*/  @!P0 NANOSLEEP.SYNCS 0x989680 ;  /* 0x009896800000895d */ /* 0x004fea0003900000 */
[----:B------:R-:W2:Y:S02]  /*2a20*/  @!P0 SYNCS.PHASECHK.TRANS64 P0, [R0+URZ], R2 ;  /* 0x00000002000085a7 */ /* 0x000ea400080010ff */
[----:B--2---:R-:W-:Y:S05]  /*2a30*/  @P0 EXIT ;  /* 0x000000000000094d */ /* 0x004fea0003800000 */
[----:B------:R-:W-:Y:S05]  /*2a40*/  BRA `(.L_x_45) ;  /* 0xfffffffc00ec7947 */ /* 0x000fea000383ffff */
.L_x_22:
[----:B------:R-:W1:Y:S02]  /*2a50*/  S2UR UR4, SR_CgaCtaId ;  /* 0x00000000000479c3 */ /* 0x000e640000008800 */
[----:B-1----:R-:W-:-:S04]  /*2a60*/  UISETP.NE.AND UP0, UPT, UR4, URZ, UPT ;  /* 0x000000ff0400728c */ /* 0x002fc8000bf05270 */
[----:B------:R-:W-:-:S09]  /*2a70*/  UISETP.NE.OR UP0, UPT, UR13, 0x1, UP0 ;  /* 0x000000010d00788c */ /* 0x000fd20008705670 */
[----:B------:R-:W-:Y:S05]  /*2a80*/  BRA.U UP0, `(.L_x_46) ;  /* 0x00000005004c7547 */ /* 0x000fea000b800000 */
[----:B------:R-:W1:Y:S01]  /*2a90*/  S2UR UR5, SR_CgaCtaId ;  /* 0x00000000000579c3 */ /* 0x000e620000008800 */
[----:B------:R-:W-:Y:S01]  /*2aa0*/  UMOV UR4, 0x400 ;  /* 0x0000040000047882 */ /* 0x000fe20000000000 */
[----:B------:R-:W-:Y:S01]  /*2ab0*/  ISETP.GE.U32.AND P2, PT, R0, 0x4, PT ;  /* 0x000000040000780c */ /* 0x000fe20003f46070 */
[----:B------:R-:W-:Y:S01]  /*2ac0*/  IMAD.MOV.U32 R12, RZ, RZ, 0x1 ;  /* 0x00000001ff0c7424 */ /* 0x000fe200078e00ff */
[----:B------:R-:W-:Y:S02]  /*2ad0*/  CS2R R10, SRZ ;  /* 0x00000000000a7805 */ /* 0x000fe4000001ff00 */
[----:B------:R-:W-:Y:S01]  /*2ae0*/  CS2R R8, SRZ ;  /* 0x0000000000087805 */ /* 0x000fe2000001ff00 */
[----:B-1----:R-:W-:-:S03]  /*2af0*/  ULEA UR6, UR5, UR4, 0x18 ;  /* 0x0000000405067291 */ /* 0x002fc6000f8ec0ff */
[----:B------:R-:W-:-:S09]  /*2b00*/  UMOV UR5, URZ ;  /* 0x000000ff00057c82 */ /* 0x000fd20008000000 */
.L_x_50:
[----:B------:R-:W-:Y:S02]  /*2b10*/  LEA R2, R8, UR6, 0x3 ;  /* 0x0000000608027c11 */ /* 0x000fe4000f8e18ff */
[----:B------:R-:W-:-:S03]  /*2b20*/  SHF.L.U32 R4, R9, 0x1f, RZ ;  /* 0x0000001f09047819 */ /* 0x000fc600000006ff */
[----:B------:R-:W-:Y:S01]  /*2b30*/  VIADD R5, R2, 0xc0 ;  /* 0x000000c002057836 */ /* 0x000fe20000000000 */
[----:B------:R-:W1:Y:S02]  /*2b40*/  SYNCS.PHASECHK.TRANS64.TRYWAIT P0, [R2+URZ+0xb0], R4 ;  /* 0x0000b004020075a7 */ /* 0x000e6400080011ff */
[----:B-1----:R-:W-:Y:S05]  /*2b50*/  @!P0 BRA `(.L_x_47) ;  /* 0x0000004800d08947 */ /* 0x002fea0003800000 */
.L_x_120:
[----:B------:R-:W-:Y:S01]  /*2b60*/  ULEA UR4, UR5, UR6, 0x3 ;  /* 0x0000000605047291 */ /* 0x000fe2000f8e18ff */
[----:B-1----:R-:W-:Y:S01]  /*2b70*/  PRMT R2, RZ, 0x654, R5 ;  /* 0x00000654ff027816 */ /* 0x002fe20000000005 */
[----:B------:R-:W-:Y:S01]  /*2b80*/  @!P2 IMAD.MOV.U32 R4, RZ, RZ, 0x10 ;  /* 0x00000010ff04a424 */ /* 0x000fe200078e00ff */
[----:B------:R-:W-:Y:S01]  /*2b90*/  SHF.L.U32 R5, R12, 0x1f, RZ ;  /* 0x0000001f0c057819 */ /* 0x000fe200000006ff */
[----:B------:R-:W-:Y:S01]  /*2ba0*/  UIADD3 UR7, UPT, UPT, UR4, 0x50, URZ ;  /* 0x0000005004077890 */ /* 0x000fe2000fffe0ff */
[----:B------:R1:W-:Y:S05]  /*2bb0*/  SYNCS.ARRIVE.TRANS64.RED.A1T0 RZ, [R2+URZ], RZ ;  /* 0x000000ff02ff79a7 */ /* 0x0003ea00081004ff */
[----:B------:R-:W-:Y:S01]  /*2bc0*/  IMAD.U32 R6, RZ, RZ, UR7 ;  /* 0x00000007ff067e24 */ /* 0x000fe2000f8e00ff */
[----:B------:R-:W2:Y:S04]  /*2bd0*/  SYNCS.PHASECHK.TRANS64.TRYWAIT P0, [UR4+0x60], R5 ;  /* 0x00006005ff0075a7 */ /* 0x000ea80008001104 */
[----:B------:R-:W-:Y:S01]  /*2be0*/  PRMT R6, R0, 0x654, R6 ;  /* 0x0000065400067816 */ /* 0x000fe20000000006 */
[----:B-12---:R-:W-:Y:S06]  /*2bf0*/  @!P0 BRA `(.L_x_48) ;  /* 0x0000004800bc8947 */ /* 0x006fec0003800000 */
.L_x_122:
[----:B------:R-:W-:Y:S01]  /*2c00*/  ULEA UR8, UR5, UR6, 0x4 ;  /* 0x0000000605087291 */ /* 0x000fe2000f8e20ff */
[----:B------:R-:W-:Y:S01]  /*2c10*/  SEL R3, R6, R3, !P2 ;  /* 0x0000000306037207 */ /* 0x000fe20005000000 */
[----:B------:R-:W-:Y:S01]  /*2c20*/  UIADD3 UR9, UPT, UPT, UR4, 0x50, URZ ;  /* 0x0000005004097890 */ /* 0x000fe2000fffe0ff */
[----:B-1----:R-:W-:Y:S01]  /*2c30*/  LEA R2, R11, UR6, 0x3 ;  /* 0x000000060b027c11 */ /* 0x002fe2000f8e18ff */
[----:B------:R-:W-:Y:S01]  /*2c40*/  UIADD3 UR8, UPT, UPT, UR8, 0xe0, URZ ;  /* 0x000000e008087890 */ /* 0x000fe2000fffe0ff */
[----:B------:R1:W-:Y:S01]  /*2c50*/  @!P2 SYNCS.ARRIVE.TRANS64.RED RZ, [R3+URZ], R4 ;  /* 0x0000000403ffa9a7 */ /* 0x0003e200080004ff */
[----:B------:R-:W-:Y:S01]  /*2c60*/  UIADD3 UR4, UPT, UPT, UR5, 0x1, URZ ;  /* 0x0000000105047890 */ /* 0x000fe2000fffe0ff */
[----:B------:R-:W-:-:S03]  /*2c70*/  VIADD R8, R8, 0x1 ;  /* 0x0000000108087836 */ /* 0x000fc60000000000 */
[----:B------:R-:W-:Y:S02]  /*2c80*/  UISETP.NE.AND UP0, UPT, UR4, 0x2, UPT ;  /* 0x000000020400788c */ /* 0x000fe4000bf05270 */
[----:B------:R-:W-:Y:S01]  /*2c90*/  ISETP.NE.AND P0, PT, R8, 0x2, PT ;  /* 0x000000020800780c */ /* 0x000fe20003f05270 */
[----:B------:R-:W-:Y:S06]  /*2ca0*/  UGETNEXTWORKID.BROADCAST [UR8], [UR9] ;  /* 0x00000000080073ca */ /* 0x000fec0008000100 */
[----:B------:R-:W-:Y:S02]  /*2cb0*/  USEL UR7, URZ, 0x1, UP0 ;  /* 0x00000001ff077887 */ /* 0x000fe40008000000 */
[----:B------:R-:W-:-:S04]  /*2cc0*/  USEL UR5, UR4, URZ, UP0 ;  /* 0x000000ff04057287 */ /* 0x000fc80008000000 */
[----:B------:R-:W-:Y:S02]  /*2cd0*/  LOP3.LUT R12, R12, UR7, RZ, 0x3c, !PT ;  /* 0x000000070c0c7c12 */ /* 0x000fe4000f8e3cff */
[----:B-1----:R-:W-:-:S04]  /*2ce0*/  SHF.L.U32 R4, R10, 0x1f, RZ ;  /* 0x0000001f0a047819 */ /* 0x002fc800000006ff */
[----:B------:R-:W1:Y:S02]  /*2cf0*/  SYNCS.PHASECHK.TRANS64.TRYWAIT P1, [R2+URZ+0x50], R4 ;  /* 0x00005004020075a7 */ /* 0x000e6400080211ff */
[----:B-1----:R-:W-:Y:S05]  /*2d00*/  @!P1 BRA `(.L_x_49) ;  /* 0x0000004800909947 */ /* 0x002fea0003800000 */
.L_x_123:
[C---:B-1----:R-:W-:Y:S01]  /*2d10*/  LEA R4, R11.reuse, UR6, 0x4 ;  /* 0x000000060b047c11 */ /* 0x042fe2000f8e20ff */
[----:B------:R-:W-:Y:S01]  /*2d20*/  VIADD R2, R2, 0x60 ;  /* 0x0000006002027836 */ /* 0x000fe20000000000 */
[----:B------:R-:W-:Y:S01]  /*2d30*/  SEL R8, R8, RZ, P0 ;  /* 0x000000ff08087207 */ /* 0x000fe20000000000 */
[----:B------:R-:W-:-:S03]  /*2d40*/  VIADD R11, R11, 0x1 ;  /* 0x000000010b0b7836 */ /* 0x000fc60000000000 */
[----:B------:R-:W1:Y:S01]  /*2d50*/  LDS.128 R4, [R4+0xe0] ;  /* 0x0000e00004047984 */ /* 0x000e620000000c00 */
[----:B------:R-:W-:Y:S02]  /*2d60*/  PRMT R2, RZ, 0x654, R2 ;  /* 0x00000654ff027816 */ /* 0x000fe40000000002 */
[C---:B------:R-:W-:Y:S01]  /*2d70*/  ISETP.NE.AND P1, PT, R11.reuse, 0x2, PT ;  /* 0x000000020b00780c */ /* 0x040fe20003f25270 */
[----:B------:R-:W-:Y:S01]  /*2d80*/  @!PT LDS RZ, [RZ] ;  /* 0x00000000fffff984 */ /* 0x000fe20000000800 */
[----:B------:R-:W-:Y:S01]  /*2d90*/  @!PT LDS RZ, [RZ] ;  /* 0x00000000fffff984 */ /* 0x000fe20000000800 */
[----:B------:R-:W-:Y:S01]  /*2da0*/  @!PT LDS RZ, [RZ] ;  /* 0x00000000fffff984 */ /* 0x000fe20000000800 */
[----:B------:R-:W-:Y:S01]  /*2db0*/  @!PT LDS RZ, [RZ] ;  /* 0x00000000fffff984 */ /* 0x000fe20000000800 */
[----:B------:R2:W-:Y:S06]  /*2dc0*/  MEMBAR.ALL.CTA ;  /* 0x0000000000007992 */ /* 0x0005ec0000008000 */
[----:B--2---:R-:W2:Y:S01]  /*2dd0*/  FENCE.VIEW.ASYNC.S ;  /* 0x00000000000073c6 */ /* 0x004ea20000000000 */
[----:B------:R-:W-:Y:S01]  /*2de0*/  SEL R11, R11, RZ, P1 ;  /* 0x000000ff0b0b7207 */ /* 0x000fe20000800000 */
[----:B--2---:R2:W-:Y:S01]  /*2df0*/  SYNCS.ARRIVE.TRANS64.RED.A1T0 RZ, [R2+URZ], RZ ;  /* 0x000000ff02ff79a7 */ /* 0x0045e200081004ff */
[----:B-1----:R-:W-:-:S02]  /*2e00*/  LOP3.LUT P3, RZ, R6, 0x1, RZ, 0xc0, !PT ;  /* 0x0000000106ff7812 */ /* 0x002fc4000786c0ff */
[----:B------:R-:W-:-:S04]  /*2e10*/  SEL R4, RZ, 0x1, P1 ;  /* 0x00000001ff047807 */ /* 0x000fc80000800000 */
[----:B------:R-:W-:Y:S02]  /*2e20*/  LOP3.LUT R10, R10, R4, RZ, 0x3c, !PT ;  /* 0x000000040a0a7212 */ /* 0x000fe400078e3cff */
[----:B--2---:R-:W-:-:S04]  /*2e30*/  SEL R2, RZ, 0x1, P0 ;  /* 0x00000001ff027807 */ /* 0x004fc80000000000 */
[----:B------:R-:W-:Y:S01]  /*2e40*/  LOP3.LUT R9, R9, R2, RZ, 0x3c, !PT ;  /* 0x0000000209097212 */ /* 0x000fe200078e3cff */
[----:B------:R-:W-:Y:S06]  /*2e50*/  @P3 BRA `(.L_x_50) ;  /* 0xfffffffc002c3947 */ /* 0x000fec000383ffff */
[----:B------:R-:W-:Y:S01]  /*2e60*/  ULEA UR4, UR5, UR6, 0x3 ;  /* 0x0000000605047291 */ /* 0x000fe2000f8e18ff */
[----:B------:R-:W-:-:S08]  /*2e70*/  SHF.L.U32 R2, R12, 0x1f, RZ ;  /* 0x0000001f0c027819 */ /* 0x000fd000000006ff */
[----:B------:R-:W1:Y:S02]  /*2e80*/  SYNCS.PHASECHK.TRANS64 P0, [UR4+0x60], R2 ;  /* 0x00006002ff0075a7 */ /* 0x000e640008001004 */
[----:B-1----:R-:W-:Y:S05]  /*2e90*/  @P0 BRA `(.L_x_51) ;  /* 0x0000000000080947 */ /* 0x002fea0003800000 */
[----:B------:R-:W1:Y:S02]  /*2ea0*/  SYNCS.PHASECHK.TRANS64.TRYWAIT P0, [UR4+0x60], R2 ;  /* 0x00006002ff0075a7 */ /* 0x000e640008001104 */
[----:B-1----:R-:W-:Y:S05]  /*2eb0*/  @!P0 BRA `(.L_x_52) ;  /* 0x0000004800388947 */ /* 0x002fea0003800000 */
.L_x_51:
[----:B------:R-:W-:-:S04]  /*2ec0*/  UIADD3 UR7, UPT, UPT, UR5, 0x1, URZ ;  /* 0x0000000105077890 */ /* 0x000fc8000fffe0ff */
[----:B------:R-:W-:-:S04]  /*2ed0*/  UISETP.NE.AND UP0, UPT, UR7, 0x2, UPT ;  /* 0x000000020700788c */ /* 0x000fc8000bf05270 */
[----:B------:R-:W-:Y:S02]  /*2ee0*/  USEL UR8, URZ, 0x1, UP0 ;  /* 0x00000001ff087887 */ /* 0x000fe40008000000 */
[----:B------:R-:W-:-:S04]  /*2ef0*/  USEL UR7, UR7, URZ, UP0 ;  /* 0x000000ff07077287 */ /* 0x000fc80008000000 */
[----:B------:R-:W-:Y:S01]  /*2f00*/  ULEA UR7, UR7, UR6, 0x3 ;  /* 0x0000000607077291 */ /* 0x000fe2000f8e18ff */
[----:B-1----:R-:W-:-:S04]  /*2f10*/  LOP3.LUT R2, R12, UR8, RZ, 0x3c, !PT ;  /* 0x000000080c027c12 */ /* 0x002fc8000f8e3cff */
[----:B------:R-:W-:-:S04]  /*2f20*/  SHF.L.U32 R0, R2, 0x1f, RZ ;  /* 0x0000001f02007819 */ /* 0x000fc800000006ff */
[----:B------:R-:W1:Y:S02]  /*2f30*/  SYNCS.PHASECHK.TRANS64 P0, [UR7+0x60], R0 ;  /* 0x00006000ff0075a7 */ /* 0x000e640008001007 */
[----:B-1----:R-:W-:Y:S05]  /*2f40*/  @P0 EXIT ;  /* 0x000000000000094d */ /* 0x002fea0003800000 */
[----:B------:R-:W-:Y:S02]  /*2f50*/  SHF.L.U32 R2, R2, 0x1f, RZ ;  /* 0x0000001f02027819 */ /* 0x000fe400000006ff */
[----:B------:R-:W-:-:S07]  /*2f60*/  MOV R0, UR7 ;  /* 0x0000000700007c02 */ /* 0x000fce0008000f00 */
.L_x_53:
[----:B-1----:R1:W2:Y:S02]  /*2f70*/  SYNCS.PHASECHK.TRANS64.TRYWAIT P0, [R0+URZ+0x60], R2 ;  /* 0x00006002000075a7 */ /* 0x0022a400080011ff */
[----:B--2---:R-:W-:Y:S05]  /*2f80*/  @!P0 NANOSLEEP.SYNCS 0x989680 ;  /* 0x009896800000895d */ /* 0x004fea0003900000 */
[----:B------:R-:W2:Y:S02]  /*2f90*/  @!P0 SYNCS.PHASECHK.TRANS64 P0, [R0+URZ+0x60], R2 ;  /* 0x00006002000085a7 */ /* 0x000ea400080010ff */
[----:B--2---:R-:W-:Y:S05]  /*2fa0*/  @P0 EXIT ;  /* 0x000000000000094d */ /* 0x004fea0003800000 */
[----:B------:R-:W-:Y:S05]  /*2fb0*/  BRA `(.L_x_53) ;  /* 0xfffffffc00ec7947 */ /* 0x000fea000383ffff */
.L_x_46:
[----:B------:R-:W-:Y:S05]  /*2fc0*/  BRA.U UP4, `(.L_x_54) ;  /* 0x0000001104887547 */ /* 0x000fea000b800000 */
[----:B------:R-:W1:Y:S01]  /*2fd0*/  S2UR UR7, SR_CgaCtaId ;  /* 0x00000000000779c3 */ /* 0x000e620000008800 */
[----:B------:R-:W-:Y:S01]  /*2fe0*/  UMOV UR4, 0x40 ;  /* 0x0000004000047882 */ /* 0x000fe20000000000 */
[----:B------:R-:W-:Y:S01]  /*2ff0*/  NOP ;  /* 0x0000000000007918 */ /* 0x000fe20000000000 */
[----:B------:R-:W-:Y:S01]  /*3000*/  UMOV UR6, 0x400 ;  /* 0x0000040000067882 */ /* 0x000fe20000000000 */
[----:B-1----:R-:W-:Y:S02]  /*3010*/  ULEA UR5, UR7, UR4, 0x18 ;  /* 0x0000000407057291 */ /* 0x002fe4000f8ec0ff */
[----:B------:R-:W-:-:S07]  /*3020*/  ULEA UR6, UR7, UR6, 0x18 ;  /* 0x0000000607067291 */ /* 0x000fce000f8ec0ff */
[----:B------:R-:W1:Y:S02]  /*3030*/  LDS.U8 R0, [UR5+0x1c] ;  /* 0x00001c05ff007984 */ /* 0x000e640008000000 */
[----:B-1----:R-:W-:-:S13]  /*3040*/  ISETP.NE.AND P0, PT, R0, RZ, PT ;  /* 0x000000ff0000720c */ /* 0x002fda0003f05270 */
[----:B------:R-:W-:Y:S05]  /*3050*/  @P0 BRA `(.L_x_55) ;  /* 0x0000000400080947 */ /* 0x000fea0003800000 */
[----:B------:R-:W-:Y:S02]  /*3060*/  UISETP.NE.U32.AND UP1, UPT, UR27, 0x1, UPT ;  /* 0x000000011b00788c */ /* 0x000fe4000bf25070 */
[----:B------:R-:W-:-:S07]  /*3070*/  UIADD3 UR7, UPT, UPT, UR5, 0x8, URZ ;  /* 0x0000000805077890 */ /* 0x000fce000fffe0ff */
[----:B------:R-:W-:Y:S05]  /*3080*/  BRA.U !UP1, `(.L_x_56) ;  /* 0x00000001099c7547 */ /* 0x000fea000b800000 */
[----:B------:R-:W-:Y:S01]  /*3090*/  ELECT P0, URZ, PT ;  /* 0x0000000000ff782f */ /* 0x000fe20003800000 */
[----:B------:R-:W-:-:S12]  /*30a0*/  BSSY B0, `(.L_x_56) ;  /* 0x0000025000007945 */ /* 0x000fd80003800000 */
[----:B------:R-:W-:Y:S05]  /*30b0*/  @!P0 BRA `(.L_x_57) ;  /* 0x00000000008c8947 */ /* 0x000fea0003800000 */
[----:B------:R-:W-:-:S05]  /*30c0*/  UMOV UR4, 0x10 ;  /* 0x0000001000047882 */ /* 0x000fca0000000000 */
[----:B------:R-:W-:Y:S04]  /*30d0*/  DEPBAR.LE SB1, 0x36 ;  /* 0x00009d800000791a */ /* 0x000fe80000000000 */
[----:B------:R-:W1:Y:S02]  /*30e0*/  UTCATOMSWS.2CTA.FIND_AND_SET.ALIGN UP0, UR4, UR4 ;  /* 0x00000004000475e3 */ /* 0x000e640008200800 */
[----:B-1----:R-:W-:Y:S01]  /*30f0*/  MOV R10, UR4 ;  /* 0x00000004000a7c02 */ /* 0x002fe20008000f00 */
[----:B------:R-:W-:Y:S06]  /*3100*/  BRA.U UP0, `(.L_x_58) ;  /* 0x0000000100187547 */ /* 0x000fec000b800000 */
.L_x_59:
[----:B------:R-:W-:Y:S05]  /*3110*/  NANOSLEEP 0x64 ;  /* 0x000000640000795d */ /* 0x000fea0003800000 */
[----:B------:R-:W-:-:S05]  /*3120*/  UMOV UR4, 0x10 ;  /* 0x0000001000047882 */ /* 0x000fca0000000000 */
[----:B------:R-:W-:Y:S04]  /*3130*/  DEPBAR.LE SB1, 0x36 ;  /* 0x00009d800000791a */ /* 0x000fe80000000000 */
[----:B------:R-:W1:Y:S02]  /*3140*/  UTCATOMSWS.2CTA.FIND_AND_SET.ALIGN UP0, UR4, UR4 ;  /* 0x00000004000475e3 */ /* 0x000e640008200800 */
[----:B-1----:R-:W-:Y:S01]  /*3150*/  MOV R10, UR4 ;  /* 0x00000004000a7c02 */ /* 0x002fe20008000f00 */
[----:B------:R-:W-:Y:S05]  /*3160*/  BRA.U !UP0, `(.L_x_59) ;  /* 0xfffffffd08e87547 */ /* 0x000fea000b83ffff */
.L_x_58:
[----:B------:R-:W1:Y:S01]  /*3170*/  LDS R6, [UR5+0x10] ;  /* 0x00001005ff067984 */ /* 0x000e620008000800 */
[----:B------:R-:W-:Y:S01]  /*3180*/  IMAD.U32 R0, RZ, RZ, UR6 ;  /* 0x00000006ff007e24 */ /* 0x000fe2000f8e00ff */
[----:B------:R-:W-:-:S03]  /*3190*/  MOV R4, UR29 ;  /* 0x0000001d00047c02 */ /* 0x000fc60008000f00 */
[----:B------:R-:W-:Y:S01]  /*31a0*/  VIADD R0, R0, 0x100 ;  /* 0x0000010000007836 */ /* 0x000fe20000000000 */
[----:B-1----:R-:W-:-:S04]  /*31b0*/  SHF.L.U32 R6, R6, 0x1f, RZ ;  /* 0x0000001f06067819 */ /* 0x002fc800000006ff */
[----:B------:R-:W1:Y:S02]  /*31c0*/  SYNCS.PHASECHK.TRANS64.TRYWAIT P0, [UR5+0x8], R6 ;  /* 0x00000806ff0075a7 */ /* 0x000e640008001105 */
[----:B-1----:R-:W-:Y:S05]  /*31d0*/  @P0 BRA `(.L_x_60) ;  /* 0x0000000000080947 */ /* 0x002fea0003800000 */
[----:B------:R-:W1:Y:S02]  /*31e0*/  SYNCS.PHASECHK.TRANS64.TRYWAIT P0, [UR5+0x8], R6 ;  /* 0x00000806ff0075a7 */ /* 0x000e640008001105 */
[----:B-1----:R-:W-:Y:S05]  /*31f0*/  @!P0 BRA `(.L_x_61) ;  /* 0x0000004400808947 */ /* 0x002fea0003800000 */
.L_x_60:
[----:B------:R-:W-:Y:S01]  /*3200*/  PRMT R4, R4, 0x654, R0 ;  /* 0x0000065404047816 */ /* 0x000fe20000000000 */
[----:B------:R-:W-:Y:S01]  /*3210*/  HFMA2 R0, -RZ, RZ, 0, 5.9604644775390625e-08 ;  /* 0x00000001ff007431 */ /* 0x000fe200000001ff */
[----:B------:R-:W-:Y:S01]  /*3220*/  UPRMT UR4, UR29, 0x654, UR7 ;  /* 0x000006541d047896 */ /* 0x000fe20008000007 */
[----:B------:R-:W-:Y:S02]  /*3230*/  IMAD.MOV.U32 R8, RZ, RZ, 0xffff ;  /* 0x0000ffffff087424 */ /* 0x000fe400078e00ff */
[----:B-1----:R-:W-:Y:S02]  /*3240*/  IMAD.MOV.U32 R6, RZ, RZ, 0x4 ;  /* 0x00000004ff067424 */ /* 0x002fe400078e00ff */
[----:B------:R-:W-:Y:S01]  /*3250*/  IMAD.SHL.U32 R9, R10, 0x20, RZ ;  /* 0x000000200a097824 */ /* 0x000fe200078e00ff */
[----:B------:R-:W-:Y:S02]  /*3260*/  MOV R5, UR4 ;  /* 0x0000000400057c02 */ /* 0x000fe40008000f00 */
[-C--:B------:R-:W-:Y:S01]  /*3270*/  SHF.L.U32 R8, R8, R10.reuse, RZ ;  /* 0x0000000a08087219 */ /* 0x080fe200000006ff */
[----:B------:R1:W-:Y:S01]  /*3280*/  SYNCS.ARRIVE.TRANS64.RED RZ, [UR4], R6 ;  /* 0x00000006ffff79a7 */ /* 0x0003e20008000404 */
[----:B------:R-:W-:Y:S01]  /*3290*/  SHF.L.U32 R7, R0, R10, RZ ;  /* 0x0000000a00077219 */ /* 0x000fe200000006ff */
[----:B------:R1:W-:Y:S04]  /*32a0*/  STS [UR6+0x100], R9 ;  /* 0x00010009ff007988 */ /* 0x0003e80008000806 */
[----:B------:R1:W-:Y:S04]  /*32b0*/  STAS [R4.64], R10 ;  /* 0x0000000a04007dbd */ /* 0x0003e8000c0008ff */
[----:B------:R1:W-:Y:S04]  /*32c0*/  ATOMS.OR RZ, [UR5+0x14], R8 ;  /* 0x00001408ffff798c */ /* 0x0003e8000b000005 */
[----:B------:R1:W-:Y:S04]  /*32d0*/  ATOMS.OR RZ, [UR5+0x18], R7 ;  /* 0x00001807ffff798c */ /* 0x0003e8000b000005 */
[----:B------:R1:W-:Y:S02]  /*32e0*/  ATOMS.XOR RZ, [UR5+0x10], R0 ;  /* 0x00001000ffff798c */ /* 0x0003e4000b800005 */
.L_x_57:
[----:B------:R-:W-:Y:S05]  /*32f0*/  BSYNC B0 ;  /* 0x0000000000007941 */ /* 0x000fea0003800000 */
.L_x_56:
[----:B------:R-:W-:Y:S05]  /*3300*/  BRA.U UP1, `(.L_x_62) ;  /* 0x00000001016c7547 */ /* 0x000fea000b800000 */
[----:B------:R-:W-:-:S03]  /*3310*/  UMOV UR4, 0xffffffff ;  /* 0xffffffff00047882 */ /* 0x000fc60000000000 */
[----:B------:R-:W-:Y:S05]  /*3320*/  BRA.DIV UR4, `(.L_x_63) ;  /* 0x00000046044c7947 */ /* 0x000fea000b800000 */
[----:B------:R-:W-:-:S13]  /*3330*/  ELECT P0, URZ, PT ;  /* 0x0000000000ff782f */ /* 0x000fda0003800000 */
.L_x_127:
[----:B------:R-:W-:Y:S05]  /*3340*/  @!P0 BRA `(.L_x_62) ;  /* 0x00000000005c8947 */ /* 0x000fea0003800000 */
[----:B-1----:R-:W1:Y:S02]  /*3350*/  LDS R4, [UR5+0x10] ;  /* 0x00001005ff047984 */ /* 0x002e640008000800 */
[----:B-1----:R-:W-:-:S04]  /*3360*/  SHF.L.U32 R4, R4, 0x1f, RZ ;  /* 0x0000001f04047819 */ /* 0x002fc800000006ff */
[----:B------:R-:W1:Y:S02]  /*3370*/  SYNCS.PHASECHK.TRANS64.TRYWAIT P0, [UR5+0x8], R4 ;  /* 0x00000804ff0075a7 */ /* 0x000e640008001105 */
[----:B-1----:R-:W-:Y:S05]  /*3380*/  @P0 BRA `(.L_x_64) ;  /* 0x0000000000080947 */ /* 0x002fea0003800000 */
[----:B------:R-:W1:Y:S02]  /*3390*/  SYNCS.PHASECHK.TRANS64.TRYWAIT P0, [UR5+0x8], R4 ;  /* 0x00000804ff0075a7 */ /* 0x000e640008001105 */
[----:B-1----:R-:W-:Y:S05]  /*33a0*/  @!P0 BRA `(.L_x_65) ;  /* 0x0000004400508947 */ /* 0x002fea0003800000 */
.L_x_64:
[----:B------:R-:W2:Y:S01]  /*33b0*/  LDS R6, [UR6+0x100] ;  /* 0x00010006ff067984 */ /* 0x000ea20008000800 */
[----:B-1----:R-:W-:Y:S02]  /*33c0*/  HFMA2 R0, -RZ, RZ, 0, 5.9604644775390625e-08 ;  /* 0x00000001ff007431 */ /* 0x002fe400000001ff */
[----:B------:R-:W-:Y:S01]  /*33d0*/  IMAD.MOV.U32 R4, RZ, RZ, 0xffff ;  /* 0x0000ffffff047424 */ /* 0x000fe200078e00ff */
[----:B------:R-:W-:Y:S01]  /*33e0*/  UPRMT UR4, UR29, 0x654, UR7 ;  /* 0x000006541d047896 */ /* 0x000fe20008000007 */
[----:B--2---:R-:W-:-:S03]  /*33f0*/  IMAD.SHL.U32 R5, R6, 0x20, RZ ;  /* 0x0000002006057824 */ /* 0x004fc600078e00ff */
[-C--:B------:R-:W-:Y:S02]  /*3400*/  SHF.L.U32 R4, R4, R6.reuse, RZ ;  /* 0x0000000604047219 */ /* 0x080fe400000006ff */
[----:B------:R-:W-:Y:S01]  /*3410*/  SHF.L.U32 R6, R0, R6, RZ ;  /* 0x0000000600067219 */ /* 0x000fe200000006ff */
[----:B------:R2:W-:Y:S04]  /*3420*/  STS [UR6+0x100], R5 ;  /* 0x00010005ff007988 */ /* 0x0005e80008000806 */
[----:B------:R2:W-:Y:S04]  /*3430*/  ATOMS.OR RZ, [UR5+0x14], R4 ;  /* 0x00001404ffff798c */ /* 0x0005e8000b000005 */
[----:B------:R2:W-:Y:S01]  /*3440*/  ATOMS.OR RZ, [UR5+0x18], R6 ;  /* 0x00001806ffff798c */ /* 0x0005e2000b000005 */
[----:B------:R-:W-:Y:S03]  /*3450*/  SYNCS.ARRIVE.TRANS64.RED.A1T0 RZ, [UR4], RZ ;  /* 0x000000ffffff79a7 */ /* 0x000fe60008100404 */
[----:B------:R2:W-:Y:S01]  /*3460*/  ATOMS.XOR RZ, [UR5+0x10], R0 ;  /* 0x00001000ffff798c */ /* 0x0005e2000b800005 */
[----:B------:R-:W-:Y:S05]  /*3470*/  BRA `(.L_x_62) ;  /* 0x0000000000107947 */ /* 0x000fea0003800000 */
.L_x_55:
[----:B------:R-:W-:Y:S02]  /*3480*/  MOV R0, 0xffffffff ;  /* 0xffffffff00007802 */ /* 0x000fe40000000f00 */
[----:B------:R-:W-:-:S03]  /*3490*/  MOV R4, 0x34c0 ;  /* 0x000034c000047802 */ /* 0x000fc60000000f00 */
[----:B------:R1:W-:Y:S04]  /*34a0*/  STS [UR6+0x100], R0 ;  /* 0x00010000ff007988 */ /* 0x0003e80008000806 */
[----:B-1---5:R-:W-:Y:S05]  /*34b0*/  CALL.REL.NOINC `($__internal_1_$__cuda_sm10x_tcgen05_guardrail_trap_phase_invalid_during_alloc) ;  /* 0x0000004800587944 */ /* 0x022fea0003c00000 */
.L_x_62:
[----:B------:R-:W-:Y:S05]  /*34c0*/  WARPSYNC.ALL ;  /* 0x0000000000007948 */ /* 0x000fea0003800000 */
[----:B------:R-:W3:Y:S01]  /*34d0*/  S2UR UR4, SR_CgaCtaId ;  /* 0x00000000000479c3 */ /* 0x000ee20000008800 */
[----:B------:R-:W-:Y:S01]  /*34e0*/  UMOV UR13, 0x400 ;  /* 0x00000400000d7882 */ /* 0x000fe20000000000 */
[----:B------:R-:W-:-:S06]  /*34f0*/  NOP ;  /* 0x0000000000007918 */ /* 0x000fcc0000000000 */
[----:B------:R-:W-:Y:S06]  /*3500*/  BAR.ARV 0x6, 0xa0 ;  /* 0x0182800000007b1d */ /* 0x000fec0000002000 */
[----:B------:R-:W4:Y:S01]  /*3510*/  LDCU UR6, c[0x0][0x38c] ;  /* 0x00007180ff0677ac */ /* 0x000f220008000800 */
[----:B------:R-:W-:Y:S01]  /*3520*/  LOP3.LUT R3, R3, 0xffff, RZ, 0xc0, !PT ;  /* 0x0000ffff03037812 */ /* 0x000fe200078ec0ff */
[----:B-1----:R-:W-:Y:S01]  /*3530*/  IMAD.MOV.U32 R9, RZ, RZ, 0x1 ;  /* 0x00000001ff097424 */ /* 0x002fe200078e00ff */
[----:B------:R-:W-:Y:S01]  /*3540*/  LOP3.LUT R2, R2, 0xffff, RZ, 0xc0, !PT ;  /* 0x0000ffff02027812 */ /* 0x000fe200078ec0ff */
[----:B------:R-:W-:Y:S01]  /*3550*/  IMAD.MOV.U32 R8, RZ, RZ, RZ ;  /* 0x000000ffff087224 */ /* 0x000fe200078e00ff */
[----:B------:R-:W-:Y:S01]  /*3560*/  R2UR UR16, R3 ;  /* 0x00000000031072ca */ /* 0x000fe200000e0000 */
[----:B------:R-:W-:Y:S01]  /*3570*/  UMOV UR20, URZ ;  /* 0x000000ff00147c82 */ /* 0x000fe20008000000 */
[----:B------:R-:W-:-:S02]  /*3580*/  R2UR UR24, R2 ;  /* 0x00000000021872ca */ /* 0x000fc400000e0000 */
[----:B------:R-:W-:Y:S01]  /*3590*/  CS2R R2, SRZ ;  /* 0x0000000000027805 */ /* 0x000fe2000001ff00 */
[----:B------:R-:W-:Y:S01]  /*35a0*/  UMOV UR10, URZ ;  /* 0x000000ff000a7c82 */ /* 0x000fe20008000000 */
[----:B---3--:R-:W-:Y:S02]  /*35b0*/  ULEA UR13, UR4, UR13, 0x18 ;  /* 0x0000000d040d7291 */ /* 0x008fe4000f8ec0ff */
[----:B------:R-:W-:Y:S02]  /*35c0*/  UISETP.NE.AND UP3, UPT, UR27, URZ, UPT ;  /* 0x000000ff1b00728c */ /* 0x000fe4000bf65270 */
[----:B------:R-:W-:Y:S02]  /*35d0*/  UIADD3 UR5, UPT, UPT, UR13, 0x4400, URZ ;  /* 0x000044000d057890 */ /* 0x000fe4000fffe0ff */
[----:B------:R-:W-:Y:S02]  /*35e0*/  UIADD3 UR4, UPT, UPT, UR13, 0x7400, URZ ;  /* 0x000074000d047890 */ /* 0x000fe4000fffe0ff */
[----:B----4-:R-:W-:Y:S01]  /*35f0*/  UIADD3 UR6, UPT, UPT, UR6, 0x1f, URZ ;  /* 0x0000001f06067890 */ /* 0x010fe2000fffe0ff */
[----:B--2---:R-:W1:Y:S01]  /*3600*/  LDS R0, [UR13+0x100] ;  /* 0x0001000dff007984 */ /* 0x004e620008000800 */
[----:B------:R-:W-:-:S02]  /*3610*/  USHF.R.U32.HI UR5, URZ, 0x4, UR5 ;  /* 0x00000004ff057899 */ /* 0x000fc40008011605 */
[----:B------:R-:W-:Y:S02]  /*3620*/  USHF.R.S32.HI UR21, URZ, 0x1f, UR6 ;  /* 0x0000001fff157899 */ /* 0x000fe40008011406 */
[----:B------:R-:W-:Y:S02]  /*3630*/  USHF.R.U32.HI UR4, URZ, 0x4, UR4 ;  /* 0x00000004ff047899 */ /* 0x000fe40008011604 */
[----:B------:R-:W-:Y:S02]  /*3640*/  ULEA.HI UR21, UR21, UR6, URZ, 0x5 ;  /* 0x0000000615157291 */ /* 0x000fe4000f8f28ff */
[----:B------:R-:W-:Y:S02]  /*3650*/  ULOP3.LUT UR5, UR5, 0x3fff, URZ, 0xc0, !UPT ;  /* 0x00003fff05057892 */ /* 0x000fe4000f8ec0ff */
[----:B------:R-:W-:Y:S02]  /*3660*/  USHF.R.S32.HI UR21, URZ, 0x5, UR21 ;  /* 0x00000005ff157899 */ /* 0x000fe40008011415 */
[----:B------:R-:W-:-:S02]  /*3670*/  ULOP3.LUT UR18, UR4, 0x3fff, URZ, 0xc0, !UPT ;  /* 0x00003fff04127892 */ /* 0x000fc4000f8ec0ff */
[----:B------:R-:W-:Y:S02]  /*3680*/  UISETP.LT.AND UP0, UPT, UR21, 0x1, UPT ;  /* 0x000000011500788c */ /* 0x000fe4000bf01270 */
[----:B------:R-:W-:Y:S02]  /*3690*/  ULOP3.LUT UR17, UR5, 0x10000, URZ, 0xfc, !UPT ;  /* 0x0001000005117892 */ /* 0x000fe4000f8efcff */
[----:B------:R-:W-:Y:S02]  /*36a0*/  ULOP3.LUT UR18, UR18, 0x10000, URZ, 0xfc, !UPT ;  /* 0x0001000012127892 */ /* 0x000fe4000f8efcff */
[----:B------:R-:W-:Y:S01]  /*36b0*/  USEL UR25, UR21, 0x1, !UP0 ;  /* 0x0000000115197887 */ /* 0x000fe2000c000000 */
[----:B------:R-:W-:Y:S01]  /*36c0*/  UMOV UR11, URZ ;  /* 0x000000ff000b7c82 */ /* 0x000fe20008000000 */
[----:B------:R-:W-:Y:S01]  /*36d0*/  UMOV UR22, 0x0 ;  /* 0x0000000000167882 */ /* 0x000fe20000000000 */
[----:B------:R-:W-:Y:S01]  /*36e0*/  UMOV UR23, 0x10100010 ;  /* 0x1010001000177882 */ /* 0x000fe20000000000 */
[----:B-1----:R-:W-:-:S15]  /*36f0*/  R2UR UR26, R0 ;  /* 0x00000000001a72ca */ /* 0x002fde00000e0000 */
.L_x_73:
[C---:B------:R-:W-:Y:S02]  /*3700*/  LEA R0, R8.reuse, UR13, 0x3 ;  /* 0x0000000d08007c11 */ /* 0x040fe4000f8e18ff */
[----:B------:R-:W-:Y:S02]  /*3710*/  SHF.L.U32 R4, R3, 0x1f, RZ ;  /* 0x0000001f03047819 */ /* 0x000fe400000006ff */
[----:B------:R-:W-:Y:S02]  /*3720*/  LEA R5, R8, UR13, 0x4 ;  /* 0x0000000d08057c11 */ /* 0x000fe4000f8e20ff */
[----:B------:R-:W1:Y:S02]  /*3730*/  SYNCS.PHASECHK.TRANS64.TRYWAIT P0, [R0+URZ+0x50], R4 ;  /* 0x00005004000075a7 */ /* 0x000e6400080011ff */
[----:B-1-3--:R-:W-:Y:S05]  /*3740*/  @!P0 BRA `(.L_x_66) ;  /* 0x0000004000808947 */ /* 0x00afea0003800000 */
.L_x_128:
[----:B-1----:R-:W1:Y:S01]  /*3750*/  LDS.128 R4, [R5+0xe0] ;  /* 0x0000e00005047984 */ /* 0x002e620000000c00 */
[----:B------:R-:W-:Y:S02]  /*3760*/  VIADD R0, R0, 0x60 ;  /* 0x0000006000007836 */ /* 0x000fe40000000000 */
[----:B------:R-:W-:Y:S01]  /*3770*/  VIADD R8, R8, 0x1 ;  /* 0x0000000108087836 */ /* 0x000fe20000000000 */
[----:B------:R-:W-:Y:S01]  /*3780*/  @!PT LDS RZ, [RZ] ;  /* 0x00000000fffff984 */ /* 0x000fe20000000800 */
[----:B------:R-:W-:Y:S01]  /*3790*/  @!PT LDS RZ, [RZ] ;  /* 0x00000000fffff984 */ /* 0x000fe20000000800 */
[----:B------:R-:W-:Y:S01]  /*37a0*/  @!PT LDS RZ, [RZ] ;  /* 0x00000000fffff984 */ /* 0x000fe20000000800 */
[----:B------:R-:W-:Y:S01]  /*37b0*/  @!PT LDS RZ, [RZ] ;  /* 0x00000000fffff984 */ /* 0x000fe20000000800 */
[----:B------:R2:W-:Y:S06]  /*37c0*/  MEMBAR.ALL.CTA ;  /* 0x0000000000007992 */ /* 0x0005ec0000008000 */
[----:B--2---:R-:W2:Y:S01]  /*37d0*/  FENCE.VIEW.ASYNC.S ;  /* 0x00000000000073c6 */ /* 0x004ea20000000000 */
[----:B------:R-:W-:-:S04]  /*37e0*/  PRMT R0, RZ, 0x654, R0 ;  /* 0x00000654ff007816 */ /* 0x000fc80000000000 */
[----:B--2---:R2:W-:Y:S01]  /*37f0*/  SYNCS.ARRIVE.TRANS64.RED.A1T0 RZ, [R0+URZ], RZ ;  /* 0x000000ff00ff79a7 */ /* 0x0045e200081004ff */
[----:B-1----:R-:W-:Y:S01]  /*3800*/  LOP3.LUT P1, RZ, R6, 0x1, RZ, 0xc0, !PT ;  /* 0x0000000106ff7812 */ /* 0x002fe2000782c0ff */
[----:B--2---:R-:W-:-:S12]  /*3810*/  BRA.U UP3, `(.L_x_67) ;  /* 0x0000000103cc7547 */ /* 0x004fd8000b800000 */
[----:B------:R-:W1:Y:S01]  /*3820*/  LDCU UR4, c[0x0][0x38c] ;  /* 0x00007180ff0477ac */ /* 0x000e620008000800 */
[----:B------:R-:W-:Y:S02]  /*3830*/  PLOP3.LUT P2, PT, PT, PT, PT, 0x80, 0x8 ;  /* 0x000000000008781c */ /* 0x000fe40003f4f070 */
[----:B------:R-:W-:Y:S01]  /*3840*/  SHF.L.U32 R4, R9, 0x1f, RZ ;  /* 0x0000001f09047819 */ /* 0x000fe200000006ff */
[----:B------:R-:W-:Y:S02]  /*3850*/  ULEA UR19, UR20, UR13, 0x3 ;  /* 0x0000000d14137291 */ /* 0x000fe4000f8e18ff */
[----:B-1----:R-:W-:-:S06]  /*3860*/  UISETP.GE.AND UP0, UPT, UR4, 0x1, UPT ;  /* 0x000000010400788c */ /* 0x002fcc000bf06270 */
[----:B------:R-:W-:-:S05]  /*3870*/  PLOP3.LUT P0, PT, PT, PT, UP0, 0x80, 0x8 ;  /* 0x000000000008781c */ /* 0x000fca0003f0f008 */
[----:B------:R-:W-:-:S08]  /*3880*/  @UP0 ULEA UR4, UR10, UR13, 0x3 ;  /* 0x0000000d0a040291 */ /* 0x000fd0000f8e18ff */
[----:B------:R-:W-:-:S04]  /*3890*/  @P0 SHF.L.U32 R0, R2, 0x1f, RZ ;  /* 0x0000001f02000819 */ /* 0x000fc800000006ff */
[----:B------:R1:W2:Y:S01]  /*38a0*/  @P0 SYNCS.PHASECHK.TRANS64.TRYWAIT P2, [UR4], R0 ;  /* 0x00000000ff0005a7 */ /* 0x0002a20008041104 */
[----:B------:R-:W3:Y:S02]  /*38b0*/  SYNCS.PHASECHK.TRANS64.TRYWAIT P0, [UR19+0x90], R4 ;  /* 0x00009004ff0075a7 */ /* 0x000ee40008001113 */
[----:B-123--:R-:W-:Y:S05]  /*38c0*/  @!P0 BRA `(.L_x_68) ;  /* 0x0000004000348947 */ /* 0x00efea0003800000 */
.L_x_130:
[----:B------:R-:W-:Y:S01]  /*38d0*/  UMOV UR14, UR11 ;  /* 0x0000000b000e7c82 */ /* 0x000fe20008000000 */
[----:B------:R-:W-:Y:S05]  /*38e0*/  BRA.U !UP0, `(.L_x_69) ;  /* 0x0000000108887547 */ /* 0x000fea000b800000 */
[----:B------:R-:W-:Y:S02]  /*38f0*/  UIADD3 UR14, UPT, UPT, UR25, UR11, URZ ;  /* 0x0000000b190e7290 */ /* 0x000fe4000fffe0ff */
[----:B------:R-:W-:Y:S02]  /*3900*/  ULEA UR15, UR20, UR26, 0x6 ;  /* 0x0000001a140f7291 */ /* 0x000fe4000f8e30ff */
[----:B------:R-:W-:Y:S01]  /*3910*/  UPLOP3.LUT UP2, UPT, UPT, UPT, UPT, 0x40, 0x4 ;  /* 0x000000000004789c */ /* 0x000fe20003f4e870 */
[----:B------:R-:W-:Y:S01]  /*3920*/  UMOV UR12, UR21 ;  /* 0x00000015000c7c82 */ /* 0x000fe20008000000 */
[----:B------:R-:W-:-:S09]  /*3930*/  UMOV UR5, UR10 ;  /* 0x0000000a00057c82 */ /* 0x000fd20008000000 */
.L_x_72:
[----:B--2---:R-:W-:Y:S01]  /*3940*/  ULEA UR6, UR5, UR13, 0x3 ;  /* 0x0000000d05067291 */ /* 0x004fe2000f8e18ff */
[----:B---3--:R-:W-:Y:S11]  /*3950*/  @P2 BRA `(.L_x_70) ;  /* 0x00000000000c2947 */ /* 0x008ff60003800000 */
[----:B-1----:R-:W-:Y:S04]  /*3960*/  SHF.L.U32 R4, R2, 0x1f, RZ ;  /* 0x0000001f02047819 */ /* 0x002fe800000006ff */
[----:B------:R-:W1:Y:S02]  /*3970*/  SYNCS.PHASECHK.TRANS64.TRYWAIT P0, [UR6], R4 ;  /* 0x00000004ff0075a7 */ /* 0x000e640008001106 */
[----:B-1----:R-:W-:Y:S05]  /*3980*/  @!P0 BRA `(.L_x_71) ;  /* 0x00000040001c8947 */ /* 0x002fea0003800000 */
.L_x_70:
[----:B------:R-:W-:Y:S01]  /*3990*/  UISETP.NE.AND UP0, UPT, UR12, 0x1, UPT ;  /* 0x000000010c00788c */ /* 0x000fe2000bf05270 */
[----:B------:R-:W-:Y:S01]  /*39a0*/  PLOP3.LUT P2, PT, PT, PT, PT, 0x80, 0x8 ;  /* 0x000000000008781c */ /* 0x000fe20003f4f070 */
[----:B------:R-:W-:Y:S02]  /*39b0*/  UIADD3 UR4, UPT, UPT, UR5, 0x1, URZ ;  /* 0x0000000105047890 */ /* 0x000fe4000fffe0ff */
[----:B------:R-:W-:Y:S02]  /*39c0*/  ULEA UR8, UR5, UR18, 0x6 ;  /* 0x0000001205087291 */ /* 0x000fe4000f8e30ff */
[----:B------:R-:W-:Y:S01]  /*39d0*/  UISETP.NE.AND UP1, UPT, UR4, 0x3, UPT ;  /* 0x000000030400788c */ /* 0x000fe2000bf25270 */
[----:B------:R-:W-:Y:S01]  /*39e0*/  PLOP3.LUT P0, PT, PT, PT, UP0, 0x80, 0x8 ;  /* 0x000000000008781c */ /* 0x000fe20003f0f008 */
[----:B------:R-:W-:Y:S02]  /*39f0*/  UIADD3 UR11, UPT, UPT, UR11, 0x1, URZ ;  /* 0x000000010b0b7890 */ /* 0x000fe4000fffe0ff */
[----:B------:R-:W-:Y:S02]  /*3a00*/  USEL UR7, URZ, 0x1, UP1 ;  /* 0x00000001ff077887 */ /* 0x000fe40008800000 */
[----:B------:R-:W-:Y:S01]  /*3a10*/  USEL UR10, UR4, URZ, UP1 ;  /* 0x000000ff040a7287 */ /* 0x000fe20008800000 */
[----:B------:R-:W-:Y:S01]  /*3a20*/  UMOV UR9, 0xc0004010 ;  /* 0xc000401000097882 */ /* 0x000fe20000000000 */
[----:B------:R-:W-:Y:S02]  /*3a30*/  UIADD3 UR12, UPT, UPT, UR12, -0x1, URZ ;  /* 0xffffffff0c0c7890 */ /* 0x000fe4000fffe0ff */
[----:B------:R-:W-:Y:S01]  /*3a40*/  LOP3.LUT R2, R2, UR7, RZ, 0x3c, !PT ;  /* 0x0000000702027c12 */ /* 0x000fe2000f8e3cff */
[----:B------:R-:W-:Y:S01]  /*3a50*/  @UP0 ULEA UR4, UR10, UR13, 0x3 ;  /* 0x0000000d0a040291 */ /* 0x000fe2000f8e18ff */
[----:B------:R-:W-:Y:S02]  /*3a60*/  UMOV UR7, 0xc0004010 ;  /* 0xc000401000077882 */ /* 0x000fe40000000000 */
[----:B-1----:R-:W-:Y:S01]  /*3a70*/  @P0 SHF.L.U32 R0, R2, 0x1f, RZ ;  /* 0x0000001f02000819 */ /* 0x002fe200000006ff */
[----:B------:R-:W-:Y:S05]  /*3a80*/  UISETP.NE.AND UP0, UPT, UR11, UR14, UPT ;  /* 0x0000000e0b00728c */ /* 0x000fea000bf05270 */
[----:B------:R2:W3:Y:S01]  /*3a90*/  @P0 SYNCS.PHASECHK.TRANS64.TRYWAIT P2, [UR4], R0 ;  /* 0x00000000ff0005a7 */ /* 0x0004e20008041104 */
[----:B------:R-:W-:Y:S02]  /*3aa0*/  UIADD3 UR4, UPT, UPT, UR6, 0x18, URZ ;  /* 0x0000001806047890 */ /* 0x000fe4000fffe0ff */
[----:B------:R-:W-:Y:S03]  /*3ab0*/  ULEA UR6, UR5, UR17, 0x8 ;  /* 0x0000001105067291 */ /* 0x000fe6000f8e40ff */
[----:B------:R-:W-:Y:S06]  /*3ac0*/  UMOV UR5, UR10 ;  /* 0x0000000a00057c82 */ /* 0x000fec0008000000 */
[----:B------:R2:W-:Y:S01]  /*3ad0*/  UTCQMMA.2CTA gdesc[UR6], gdesc[UR8], tmem[UR15], tmem[UR22], idesc[UR23], UP2 ;  /* 0x00ff1608060075ea */ /* 0x0005e2000920030f */
[----:B------:R-:W-:Y:S01]  /*3ae0*/  UPLOP3.LUT UP2, UPT, UPT, UPT, UPT, 0x80, 0x8 ;  /* 0x000000000008789c */ /* 0x000fe20003f4f070 */
[----:B------:R2:W-:Y:S01]  /*3af0*/  UTCBAR.2CTA.MULTICAST [UR4], URZ, UR16 ;  /* 0x000000ff040073e9 */ /* 0x0005e20008200810 */
[----:B------:R-:W-:Y:S09]  /*3b00*/  BRA.U UP0, `(.L_x_72) ;  /* 0xfffffffd008c7547 */ /* 0x000ff2000b83ffff */
.L_x_69:
[----:B--2---:R-:W-:Y:S01]  /*3b10*/  UIADD3 UR4, UPT, UPT, UR19, 0x70, URZ ;  /* 0x0000007013047890 */ /* 0x004fe2000fffe0ff */
[----:B------:R-:W-:-:S08]  /*3b20*/  UMOV UR11, UR14 ;  /* 0x0000000e000b7c82 */ /* 0x000fd00008000000 */
[----:B------:R2:W-:Y:S01]  /*3b30*/  UTCBAR.2CTA.MULTICAST [UR4], URZ, UR24 ;  /* 0x000000ff040073e9 */ /* 0x0005e20008200818 */
[----:B------:R-:W-:Y:S02]  /*3b40*/  NOP ;  /* 0x0000000000007918 */ /* 0x000fe40000000000 */
.L_x_67:
[----:B--2---:R-:W-:Y:S01]  /*3b50*/  UIADD3 UR4, UPT, UPT, UR20, 0x1, URZ ;  /* 0x0000000114047890 */ /* 0x004fe2000fffe0ff */
[----:B------:R-:W-:-:S03]  /*3b60*/  ISETP.NE.AND P0, PT, R8, 0x2, PT ;  /* 0x000000020800780c */ /* 0x000fc60003f05270 */
[----:B------:R-:W-:Y:S01]  /*3b70*/  UISETP.NE.AND UP0, UPT, UR4, 0x4, UPT ;  /* 0x000000040400788c */ /* 0x000fe2000bf05270 */
[----:B-1----:R-:W-:Y:S02]  /*3b80*/  SEL R0, RZ, 0x1, P0 ;  /* 0x00000001ff007807 */ /* 0x002fe40000000000 */
[----:B------:R-:W-:Y:S01]  /*3b90*/  SEL R8, R8, RZ, P0 ;  /* 0x000000ff08087207 */ /* 0x000fe20000000000 */
[----:B------:R-:W-:Y:S01]  /*3ba0*/  USEL UR5, URZ, 0x1, UP0 ;  /* 0x00000001ff057887 */ /* 0x000fe20008000000 */
[----:B------:R-:W-:Y:S01]  /*3bb0*/  LOP3.LUT R3, R3, R0, RZ, 0x3c, !PT ;  /* 0x0000000003037212 */ /* 0x000fe200078e3cff */
[----:B------:R-:W-:-:S04]  /*3bc0*/  USEL UR20, UR4, URZ, UP0 ;  /* 0x000000ff04147287 */ /* 0x000fc80008000000 */
[----:B------:R-:W-:Y:S01]  /*3bd0*/  LOP3.LUT R9, R9, UR5, RZ, 0x3c, !PT ;  /* 0x0000000509097c12 */ /* 0x000fe2000f8e3cff */
[----:B------:R-:W-:Y:S07]  /*3be0*/  @P1 BRA `(.L_x_73) ;  /* 0xfffffff800c41947 */ /* 0x000fee000383ffff */
[----:B------:R-:W1:Y:S01]  /*3bf0*/  S2UR UR8, SR_CgaCtaId ;  /* 0x00000000000879c3 */ /* 0x000e620000008800 */
[----:B------:R-:W-:Y:S01]  /*3c00*/  ELECT P0, URZ, PT ;  /* 0x0000000000ff782f */ /* 0x000fe20003800000 */
[----:B------:R-:W-:Y:S01]  /*3c10*/  HFMA2 R0, -RZ, RZ, 0, 5.9604644775390625e-08 ;  /* 0x00000001ff007431 */ /* 0x000fe200000001ff */
[----:B------:R-:W-:-:S05]  /*3c20*/  UMOV UR4, 0x40 ;  /* 0x0000004000047882 */ /* 0x000fca0000000000 */
[----:B------:R-:W-:Y:S01]  /*3c30*/  UVIRTCOUNT.DEALLOC.SMPOOL 0x80 ;  /* 0x000000800000784c */ /* 0x000fe20000000000 */
[----:B------:R-:W-:Y:S02]  /*3c40*/  UISETP.NE.AND UP1, UPT, UR27, URZ, UPT ;  /* 0x000000ff1b00728c */ /* 0x000fe4000bf25270 */
[----:B-1----:R-:W-:-:S09]  /*3c50*/  ULEA UR8, UR8, UR4, 0x18 ;  /* 0x0000000408087291 */ /* 0x002fd2000f8ec0ff */
[----:B------:R1:W-:Y:S01]  /*3c60*/  @P0 STS.U8 [UR8+0x1c], R0 ;  /* 0x00001c00ff000988 */ /* 0x0003e20008000008 */
[----:B------:R-:W-:Y:S05]  /*3c70*/  BRA.U UP1, `(.L_x_74) ;  /* 0x0000000101a07547 */ /* 0x000fea000b800000 */
[----:B------:R-:W-:Y:S01]  /*3c80*/  UIADD3 UR7, UPT, UPT, UR13, 0x90, URZ ;  /* 0x000000900d077890 */ /* 0x000fe2000fffe0ff */
[----:B------:R-:W-:-:S03]  /*3c90*/  SHF.L.U32 R2, R9, 0x1f, RZ ;  /* 0x0000001f09027819 */ /* 0x000fc600000006ff */
[----:B------:R-:W-:-:S09]  /*3ca0*/  ULEA UR4, UR20, UR7, 0x3 ;  /* 0x0000000714047291 */ /* 0x000fd2000f8e18ff */
[----:B------:R-:W2:Y:S02]  /*3cb0*/  SYNCS.PHASECHK.TRANS64.TRYWAIT P0, [UR4], R2 ;  /* 0x00000002ff0075a7 */ /* 0x000ea40008001104 */
[----:B--2---:R-:W-:Y:S05]  /*3cc0*/  @!P0 BRA `(.L_x_75) ;  /* 0x0000003c00648947 */ /* 0x004fea0003800000 */
.L_x_133:
[----:B------:R-:W-:-:S04]  /*3cd0*/  UIADD3 UR4, UPT, UPT, UR20, 0x1, URZ ;  /* 0x0000000114047890 */ /* 0x000fc8000fffe0ff */
[----:B------:R-:W-:-:S04]  /*3ce0*/  UISETP.NE.AND UP0, UPT, UR4, 0x4, UPT ;  /* 0x000000040400788c */ /* 0x000fc8000bf05270 */
[----:B------:R-:W-:Y:S02]  /*3cf0*/  USEL UR6, URZ, 0x1, UP0 ;  /* 0x00000001ff067887 */ /* 0x000fe40008000000 */
[----:B------:R-:W-:-:S04]  /*3d00*/  USEL UR4, UR4, URZ, UP0 ;  /* 0x000000ff04047287 */ /* 0x000fc80008000000 */
[----:B------:R-:W-:Y:S01]  /*3d10*/  ULEA UR5, UR4, UR7, 0x3 ;  /* 0x0000000704057291 */ /* 0x000fe2000f8e18ff */
[----:B-1----:R-:W-:-:S04]  /*3d20*/  LOP3.LUT R2, R9, UR6, RZ, 0x3c, !PT ;  /* 0x0000000609027c12 */ /* 0x002fc8000f8e3cff */
[----:B------:R-:W-:-:S04]  /*3d30*/  SHF.L.U32 R3, R2, 0x1f, RZ ;  /* 0x0000001f02037819 */ /* 0x000fc800000006ff */
[----:B------:R-:W1:Y:S02]  /*3d40*/  SYNCS.PHASECHK.TRANS64.TRYWAIT P0, [UR5], R3 ;  /* 0x00000003ff0075a7 */ /* 0x000e640008001105 */
[----:B-1----:R-:W-:Y:S05]  /*3d50*/  @!P0 BRA `(.L_x_76) ;  /* 0x0000003c00588947 */ /* 0x002fea0003800000 */
.L_x_135:
        /* <DEDUP_REMOVED lines=9> */
.L_x_137:
[----:B------:R-:W-:-:S04]  /*3df0*/  UIADD3 UR4, UPT, UPT, UR4, 0x1, URZ ;  /* 0x0000000104047890 */ /* 0x000fc8000fffe0ff */
[----:B------:R-:W-:-:S04]  /*3e00*/  UISETP.NE.AND UP0, UPT, UR4, 0x4, UPT ;  /* 0x000000040400788c */ /* 0x000fc8000bf05270 */
[----:B------:R-:W-:Y:S02]  /*3e10*/  USEL UR5, URZ, 0x1, UP0 ;  /* 0x00000001ff057887 */ /* 0x000fe40008000000 */
[----:B------:R-:W-:-:S04]  /*3e20*/  USEL UR4, UR4, URZ, UP0 ;  /* 0x000000ff04047287 */ /* 0x000fc80008000000 */
[----:B------:R-:W-:Y:S01]  /*3e30*/  ULEA UR4, UR4, UR7, 0x3 ;  /* 0x0000000704047291 */ /* 0x000fe2000f8e18ff */
[----:B------:R-:W-:-:S04]  /*3e40*/  LOP3.LUT R2, R2, UR5, RZ, 0x3c, !PT ;  /* 0x0000000502027c12 */ /* 0x000fc8000f8e3cff */
[----:B------:R-:W-:Y:S01]  /*3e50*/  SHF.L.U32 R2, R2, 0x1f, RZ ;  /* 0x0000001f02027819 */ /* 0x000fe200000006ff */
[----:B-1----:R-:W-:-:S04]  /*3e60*/  IMAD.U32 R0, RZ, RZ, UR4 ;  /* 0x00000004ff007e24 */ /* 0x002fc8000f8e00ff */
[----:B------:R1:W2:Y:S03]  /*3e70*/  SYNCS.PHASECHK.TRANS64.TRYWAIT P0, [R0+URZ], R2 ;  /* 0x00000002000075a7 */ /* 0x0002a600080011ff */
[----:B--2---:R-:W-:Y:S05]  /*3e80*/  @!P0 NANOSLEEP.SYNCS 0x989680 ;  /* 0x009896800000895d */ /* 0x004fea0003900000 */
[----:B------:R-:W2:Y:S02]  /*3e90*/  @!P0 SYNCS.PHASECHK.TRANS64 P0, [R0+URZ], R2 ;  /* 0x00000002000085a7 */ /* 0x000ea400080010ff */
[----:B--2---:R-:W-:Y:S05]  /*3ea0*/  @P0 BRA `(.L_x_78) ;  /* 0x0000000000200947 */ /* 0x004fea0003800000 */
.L_x_79:
[----:B--2---:R2:W4:Y:S02]  /*3eb0*/  SYNCS.PHASECHK.TRANS64.TRYWAIT P0, [R0+URZ], R2 ;  /* 0x00000002000075a7 */ /* 0x00452400080011ff */
[----:B----4-:R-:W-:Y:S05]  /*3ec0*/  @!P0 NANOSLEEP.SYNCS 0x989680 ;  /* 0x009896800000895d */ /* 0x010fea0003900000 */
[----:B------:R-:W4:Y:S02]  /*3ed0*/  @!P0 SYNCS.PHASECHK.TRANS64 P0, [R0+URZ], R2 ;  /* 0x00000002000085a7 */ /* 0x000f2400080010ff */
[----:B----4-:R-:W-:Y:S05]  /*3ee0*/  @!P0 BRA `(.L_x_79) ;  /* 0xfffffffc00f08947 */ /* 0x010fea000383ffff */
[----:B------:R-:W-:Y:S05]  /*3ef0*/  BRA `(.L_x_78) ;  /* 0x00000000000c7947 */ /* 0x000fea0003800000 */
.L_x_74:
[----:B------:R-:W-:-:S04]  /*3f00*/  UIADD3 UR4, UPT, UPT, UR13, 0xd0, URZ ;  /* 0x000000d00d047890 */ /* 0x000fc8000fffe0ff */
[----:B------:R-:W-:-:S09]  /*3f10*/  UPRMT UR4, UR29, 0x654, UR4 ;  /* 0x000006541d047896 */ /* 0x000fd20008000004 */
[----:B------:R-:W-:Y:S03]  /*3f20*/  SYNCS.ARRIVE.TRANS64.RED.A1T0 RZ, [UR4], RZ ;  /* 0x000000ffffff79a7 */ /* 0x000fe60008100404 */
.L_x_78:
[----:B-12---:R-:W-:Y:S01]  /*3f30*/  SHF.L.U32 R2, RZ, 0x1f, RZ ;  /* 0x0000001fff027819 */ /* 0x006fe200000006ff */
[----:B------:R-:W-:Y:S01]  /*3f40*/  UIADD3 UR4, UPT, UPT, UR13, 0xd0, URZ ;  /* 0x000000d00d047890 */ /* 0x000fe2000fffe0ff */
[----:B------:R-:W-:Y:S02]  /*3f50*/  PLOP3.LUT P0, PT, PT, PT, UP1, 0x80, 0x8 ;  /* 0x000000000008781c */ /* 0x000fe40003f0f018 */
[----:B------:R-:W1:Y:S02]  /*3f60*/  SYNCS.PHASECHK.TRANS64.TRYWAIT P1, [UR13+0xd0], R2 ;  /* 0x0000d002ff0075a7 */ /* 0x000e64000802110d */
[----:B-1----:R-:W-:Y:S09]  /*3f70*/  @!P1 BRA `(.L_x_80) ;  /* 0x0000003c00009947 */ /* 0x002ff20003800000 */
.L_x_139:
[----:B------:R-:W-:Y:S01]  /*3f80*/  @!UP1 UPRMT UR4, UR29, 0x654, UR4 ;  /* 0x000006541d049896 */ /* 0x000fe20008000004 */
[----:B------:R-:W-:Y:S01]  /*3f90*/  UMOV UR5, 0xffff ;  /* 0x0000ffff00057882 */ /* 0x000fe20000000000 */
[----:B------:R-:W-:-:S07]  /*3fa0*/  UMOV UR6, 0x1 ;  /* 0x0000000100067882 */ /* 0x000fce0000000000 */
[----:B------:R-:W-:Y:S01]  /*3fb0*/  @!P0 SYNCS.ARRIVE.TRANS64.RED.A1T0 RZ, [UR4], RZ ;  /* 0x000000ffffff89a7 */ /* 0x000fe20008100404 */
[----:B------:R-:W-:Y:S01]  /*3fc0*/  NOP ;  /* 0x0000000000007918 */ /* 0x000fe20000000000 */
[----:B-1----:R-:W1:Y:S01]  /*3fd0*/  LDS R0, [UR8+0x14] ;  /* 0x00001408ff007984 */ /* 0x002e620008000800 */
[----:B------:R-:W-:-:S04]  /*3fe0*/  ULOP3.LUT UR4, UR26, 0xffff, URZ, 0xc0, !UPT ;  /* 0x0000ffff1a047892 */ /* 0x000fc8000f8ec0ff */
[----:B------:R-:W-:-:S04]  /*3ff0*/  USHF.R.U32.HI UR4, URZ, 0x5, UR4 ;  /* 0x00000005ff047899 */ /* 0x000fc80008011604 */
[----:B------:R-:W-:Y:S02]  /*4000*/  USHF.L.U32 UR5, UR5, UR4, URZ ;  /* 0x0000000405057299 */ /* 0x000fe400080006ff */
[----:B------:R-:W-:-:S04]  /*4010*/  USHF.L.U32 UR4, UR6, UR4, URZ ;  /* 0x0000000406047299 */ /* 0x000fc800080006ff */
[----:B-1----:R-:W-:-:S04]  /*4020*/  LOP3.LUT R0, R0, UR5, RZ, 0xc0, !PT ;  /* 0x0000000500007c12 */ /* 0x002fc8000f8ec0ff */
[----:B------:R-:W-:-:S13]  /*4030*/  ISETP.NE.AND P0, PT, R0, UR5, PT ;  /* 0x0000000500007c0c */ /* 0x000fda000bf05270 */
[----:B------:R-:W-:Y:S05]  /*4040*/  @P0 BRA `(.L_x_81) ;  /* 0x0000000000580947 */ /* 0x000fea0003800000 */
[----:B------:R-:W1:Y:S02]  /*4050*/  LDS R0, [UR8+0x18] ;  /* 0x00001808ff007984 */ /* 0x000e640008000800 */
[----:B-1----:R-:W-:-:S04]  /*4060*/  LOP3.LUT R0, R0, UR4, RZ, 0xc0, !PT ;  /* 0x0000000400007c12 */ /* 0x002fc8000f8ec0ff */
[----:B------:R-:W-:-:S13]  /*4070*/  ISETP.NE.AND P0, PT, R0, UR4, PT ;  /* 0x0000000400007c0c */ /* 0x000fda000bf05270 */
[----:B------:R-:W-:Y:S05]  /*4080*/  @P0 BRA `(.L_x_82) ;  /* 0x00000000003c0947 */ /* 0x000fea0003800000 */
[----:B------:R-:W1:Y:S01]  /*4090*/  S2R R2, SR_LANEID ;  /* 0x0000000000027919 */ /* 0x000e620000000000 */
[----:B------:R-:W-:-:S06]  /*40a0*/  ULOP3.LUT UR5, URZ, UR5, URZ, 0x33, !UPT ;  /* 0x00000005ff057292 */ /* 0x000fcc000f8e33ff */
[----:B------:R-:W-:-:S04]  /*40b0*/  IMAD.U32 R0, RZ, RZ, UR5 ;  /* 0x00000005ff007e24 */ /* 0x000fc8000f8e00ff */
[----:B------:R2:W4:Y:S02]  /*40c0*/  REDUX UR7, R0 ;  /* 0x00000000000773c4 */ /* 0x0005240000000000 */
[----:B------:R1:W-:Y:S01]  /*40d0*/  UTCATOMSWS.AND URZ, UR5 ;  /* 0x0000000500ff79e3 */ /* 0x0003e20008000000 */
[----:B--2---:R-:W-:Y:S01]  /*40e0*/  LOP3.LUT R0, RZ, UR4, RZ, 0x33, !PT ;  /* 0x00000004ff007c12 */ /* 0x004fe2000f8e33ff */
[----:B------:R-:W-:Y:S02]  /*40f0*/  VOTEU.ANY UR4, UPT, PT ;  /* 0x0000000000047886 */ /* 0x000fe400038e0100 */
[----:B------:R-:W-:Y:S02]  /*4100*/  UFLO.U32 UR4, UR4 ;  /* 0x00000004000472bd */ /* 0x000fe400080e0000 */
[----:B------:R-:W2:Y:S04]  /*4110*/  REDUX UR6, R0 ;  /* 0x00000000000673c4 */ /* 0x000ea80000000000 */
[----:B-1----:R-:W-:-:S02]  /*4120*/  ISETP.EQ.U32.AND P0, PT, R2, UR4, PT ;  /* 0x0000000402007c0c */ /* 0x002fc4000bf02070 */
[----:B----4-:R-:W-:-:S11]  /*4130*/  MOV R2, UR7 ;  /* 0x0000000700027c02 */ /* 0x010fd60008000f00 */
[----:B------:R1:W-:Y:S01]  /*4140*/  @P0 ATOMS.AND RZ, [UR8+0x14], R2 ;  /* 0x00001402ffff098c */ /* 0x0003e2000a800008 */
[----:B--2---:R-:W-:-:S05]  /*4150*/  IMAD.U32 R0, RZ, RZ, UR6 ;  /* 0x00000006ff007e24 */ /* 0x004fca000f8e00ff */
[----:B------:R1:W-:Y:S01]  /*4160*/  @P0 ATOMS.AND RZ, [UR8+0x18], R0 ;  /* 0x00001800ffff098c */ /* 0x0003e2000a800008 */
[----:B------:R-:W-:Y:S05]  /*4170*/  BRA `(.L_x_83) ;  /* 0x0000000000147947 */ /* 0x000fea0003800000 */
.L_x_82:
[----:B------:R-:W-:Y:S02]  /*4180*/  MOV R2, 0x41a0 ;  /* 0x000041a000027802 */ /* 0x000fe40000000f00 */
[----:B---3-5:R-:W-:Y:S05]  /*4190*/  CALL.REL.NOINC `($__internal_0_$__cuda_sm10x_tcgen05_guardrail_trap_col_being_dealloced_not_returned_by_alloc) ;  /* 0x0000003c00147944 */ /* 0x028fea0003c00000 */
[----:B------:R-:W-:Y:S05]  /*41a0*/  BRA `(.L_x_83) ;  /* 0x0000000000087947 */ /* 0x000fea0003800000 */
.L_x_81:
[----:B------:R-:W-:Y:S02]  /*41b0*/  MOV R2, 0x41d0 ;  /* 0x000041d000027802 */ /* 0x000fe40000000f00 */
[----:B---3-5:R-:W-:Y:S05]  /*41c0*/  CALL.REL.NOINC `($__internal_2_$__cuda_sm10x_tcgen05_guardrail_trap_unallocated_columns_being_dealloced) ;  /* 0x0000003c00207944 */ /* 0x028fea0003c00000 */
.L_x_83:
[----:B------:R-:W-:Y:S01]  /*41d0*/  NOP ;  /* 0x0000000000007918 */ /* 0x000fe20000000000 */
[----:B------:R-:W-:Y:S05]  /*41e0*/  EXIT ;  /* 0x000000000000794d */ /* 0x000fea0003800000 */
.L_x_54:
[----:B------:R-:W-:-:S09]  /*41f0*/  UISETP.NE.OR UP0, UPT, UR13, 0x3, !UP3 ;  /* 0x000000030d00788c */ /* 0x000fd2000df05670 */
[----:B------:R-:W-:Y:S05]  /*4200*/  BRA.U UP0, `(.L_x_84) ;  /* 0x0000000d000c7547 */ /* 0x000fea000b800000 */
[----:B------:R-:W1:Y:S01]  /*4210*/  S2UR UR10, SR_CgaCtaId ;  /* 0x00000000000a79c3 */ /* 0x000e620000008800 */
[----:B------:R-:W2:Y:S01]  /*4220*/  LDCU UR26, c[0x0][0x370] ;  /* 0x00006e00ff1a77ac */ /* 0x000ea20008000800 */
[----:B------:R-:W-:Y:S02]  /*4230*/  HFMA2 R13, -RZ, RZ, 0, 0 ;  /* 0x00000000ff0d7431 */ /* 0x000fe400000001ff */
[----:B------:R-:W-:Y:S01]  /*4240*/  IMAD.MOV.U32 R15, RZ, RZ, 0x1 ;  /* 0x00000001ff0f7424 */ /* 0x000fe200078e00ff */
[----:B------:R-:W-:Y:S01]  /*4250*/  MOV R12, 0x2000 ;  /* 0x00002000000c7802 */ /* 0x000fe20000000f00 */
[----:B------:R-:W2:Y:S01]  /*4260*/  LDCU.128 UR28, c[0x0][0xb10] ;  /* 0x00016200ff1c77ac */ /* 0x000ea20008000c00 */
[----:B------:R-:W-:Y:S01]  /*4270*/  IMAD.MOV.U32 R14, RZ, RZ, RZ ;  /* 0x000000ffff0e7224 */ /* 0x000fe200078e00ff */
[----:B------:R-:W3:Y:S01]  /*4280*/  LDC.64 R16, c[0x0][0x348] ;  /* 0x0000d200ff107b82 */ /* 0x000ee20000000a00 */
[----:B------:R-:W4:Y:S01]  /*4290*/  LDCU UR25, c[0x0][0x374] ;  /* 0x00006e80ff1977ac */ /* 0x000f220008000800 */
[----:B------:R-:W1:Y:S06]  /*42a0*/  LDCU UR16, c[0x0][0xb0c] ;  /* 0x00016180ff1077ac */ /* 0x000e6c0008000800 */
[----:B------:R-:W3:Y:S01]  /*42b0*/  LDC.64 R2, c[0x0][0x888] ;  /* 0x00022200ff027b82 */ /* 0x000ee20000000a00 */
[----:B------:R-:W1:Y:S01]  /*42c0*/  LDCU UR35, c[0x0][0xb20] ;  /* 0x00016400ff2377ac */ /* 0x000e620008000800 */
[----:B------:R-:W1:Y:S06]  /*42d0*/  LDCU UR4, c[0x0][0xb30] ;  /* 0x00016600ff0477ac */ /* 0x000e6c0008000800 */
[----:B------:R-:W3:Y:S01]  /*42e0*/  LDC.64 R4, c[0x0][0x890] ;  /* 0x00022400ff047b82 */ /* 0x000ee20000000a00 */
[----:B------:R-:W-:Y:S01]  /*42f0*/  UMOV UR17, 0x400 ;  /* 0x0000040000117882 */ /* 0x000fe20000000000 */
[----:B--2---:R-:W-:-:S02]  /*4300*/  UIMAD.WIDE.U32 UR6, UR26, UR28, URZ ;  /* 0x0000001c1a0672a5 */ /* 0x004fc4000f8e00ff */
[----:B----4-:R-:W-:Y:S02]  /*4310*/  UIMAD.WIDE.U32 UR8, UR25, UR31, URZ ;  /* 0x0000001f190872a5 */ /* 0x010fe4000f8e00ff */
[----:B-1----:R-:W-:Y:S02]  /*4320*/  ULEA UR17, UR10, UR17, 0x18 ;  /* 0x000000110a117291 */ /* 0x002fe4000f8ec0ff */
[----:B------:R-:W-:Y:S02]  /*4330*/  UPLOP3.LUT UP3, UPT, UPT, UPT, UPT, 0x40, 0x4 ;  /* 0x000000000004789c */ /* 0x000fe40003f6e870 */
[----:B------:R-:W-:Y:S01]  /*4340*/  UIADD3 UR27, UPT, UPT, UR17, 0x30, URZ ;  /* 0x00000030111b7890 */ /* 0x000fe2000fffe0ff */
[----:B------:R-:W-:Y:S01]  /*4350*/  UMOV UR6, UR7 ;  /* 0x0000000700067c82 */ /* 0x000fe20008000000 */
[----:B------:R-:W-:Y:S01]  /*4360*/  UMOV UR32, UR9 ;  /* 0x0000000900207c82 */ /* 0x000fe20008000000 */
[----:B------:R-:W-:Y:S02]  /*4370*/  UISETP.GE.AND UP0, UPT, UR40, 0x1, UPT ;  /* 0x000000012800788c */ /* 0x000fe4000bf06270 */
[----:B------:R-:W-:Y:S01]  /*4380*/  UISETP.NE.AND UP4, UPT, UR40, 0x1, UPT ;  /* 0x000000012800788c */ /* 0x000fe2000bf85270 */
[----:B------:R-:W1:Y:S01]  /*4390*/  LDCU.64 UR14, c[0x0][0xb28] ;  /* 0x00016500ff0e77ac */ /* 0x000e620008000a00 */
[----:B------:R-:W-:-:S02]  /*43a0*/  UISETP.NE.AND UP6, UPT, UR16, 0x1, UPT ;  /* 0x000000011000788c */ /* 0x000fc4000bfc5270 */
[----:B------:R-:W-:Y:S02]  /*43b0*/  UISETP.NE.AND UP5, UPT, UR30, 0x1, UPT ;  /* 0x000000011e00788c */ /* 0x000fe4000bfa5270 */
[----:B------:R-:W-:Y:S02]  /*43c0*/  UPRMT UR27, UR10, 0x654, UR27 ;  /* 0x000006540a1b7896 */ /* 0x000fe4000800001b */
[----:B------:R-:W-:Y:S02]  /*43d0*/  USHF.R.U32.HI UR33, URZ, UR29, UR6 ;  /* 0x0000001dff217299 */ /* 0x000fe40008011606 */
[----:B------:R-:W-:Y:S02]  /*43e0*/  USHF.R.U32.HI UR32, URZ, UR35, UR32 ;  /* 0x00000023ff207299 */ /* 0x000fe40008011620 */
[----:B------:R-:W-:-:S11]  /*43f0*/  UISETP.NE.AND UP2, UPT, UR4, 0x1, UPT ;  /* 0x000000010400788c */ /* 0x000fd6000bf45270 */
.L_x_92:
[C---:B------:R-:W-:Y:S02]  /*4400*/  LEA R7, R14.reuse, UR17, 0x3 ;  /* 0x000000110e077c11 */ /* 0x040fe4000f8e18ff */
[----:B------:R-:W-:Y:S02]  /*4410*/  SHF.L.U32 R0, R13, 0x1f, RZ ;  /* 0x0000001f0d007819 */ /* 0x000fe400000006ff */
[----:B------:R-:W-:Y:S02]  /*4420*/  LEA R8, R14, UR17, 0x4 ;  /* 0x000000110e087c11 */ /* 0x000fe4000f8e20ff */
[----:B--2---:R-:W2:Y:S02]  /*4430*/  SYNCS.PHASECHK.TRANS64.TRYWAIT P0, [R7+URZ+0x50], R0 ;  /* 0x00005000070075a7 */ /* 0x004ea400080011ff */
[----:B--2---:R-:W-:Y:S05]  /*4440*/  @!P0 BRA `(.L_x_85) ;  /* 0x0000003400e48947 */ /* 0x004fea0003800000 */
.L_x_140:
[----:B------:R-:W4:Y:S01]  /*4450*/  LDS.128 R8, [R8+0xe0] ;  /* 0x0000e00008087984 */ /* 0x000f220000000c00 */
[----:B------:R-:W-:Y:S01]  /*4460*/  UISETP.GE.AND UP0, UPT, UR40, 0x1, UPT ;  /* 0x000000012800788c */ /* 0x000fe2000bf06270 */
[----:B------:R-:W-:Y:S01]  /*4470*/  @!PT LDS RZ, [RZ] ;  /* 0x00000000fffff984 */ /* 0x000fe20000000800 */
[----:B------:R-:W-:Y:S01]  /*4480*/  @!PT LDS RZ, [RZ] ;  /* 0x00000000fffff984 */ /* 0x000fe20000000800 */
[----:B------:R-:W-:Y:S01]  /*4490*/  @!PT LDS RZ, [RZ] ;  /* 0x00000000fffff984 */ /* 0x000fe20000000800 */
[----:B------:R-:W-:Y:S01]  /*44a0*/  @!PT LDS RZ, [RZ] ;  /* 0x00000000fffff984 */ /* 0x000fe20000000800 */
[----:B------:R1:W-:Y:S06]  /*44b0*/  MEMBAR.ALL.CTA ;  /* 0x0000000000007992 */ /* 0x0003ec0000008000 */
[----:B-1----:R-:W1:Y:S01]  /*44c0*/  FENCE.VIEW.ASYNC.S ;  /* 0x00000000000073c6 */ /* 0x002e620000000000 */
[----:B----4-:R-:W-:Y:S11]  /*44d0*/  LOP3.LUT P0, RZ, R10, 0x1, RZ, 0xc0, !PT ;  /* 0x000000010aff7812 */ /* 0x010ff6000780c0ff */
[----:B------:R-:W-:Y:S02]  /*44e0*/  @!UPT UIADD3 URZ, UPT, UPT, URZ, URZ, URZ ;  /* 0x000000fffffff290 */ /* 0x000fe4000fffe0ff */
[----:B-1----:R-:W-:Y:S01]  /*44f0*/  VOTEU.ANY UP1, P0 ;  /* 0x0000000000ff7886 */ /* 0x002fe20000020100 */
[----:B------:R-:W-:Y:S11]  /*4500*/  PLOP3.LUT P0, PT, PT, PT, UP1, 0x80, 0x8 ;  /* 0x000000000008781c */ /* 0x000ff60003f0f018 */
[----:B------:R-:W-:Y:S02]  /*4510*/  @!UPT UIADD3 URZ, UPT, UPT, URZ, URZ, URZ ;  /* 0x000000fffffff290 */ /* 0x000fe4000fffe0ff */
[----:B--2---:R-:W-:Y:S02]  /*4520*/  @P0 SHF.R.U32.HI R0, RZ, 0x10, R9 ;  /* 0x00000010ff000819 */ /* 0x004fe40000011609 */
[----:B------:R-:W-:Y:S02]  /*4530*/  @P0 MOV R6, R8 ;  /* 0x0000000800060202 */ /* 0x000fe40000000f00 */
[----:B------:R-:W-:Y:S01]  /*4540*/  @P0 R2UR UR4, R0 ;  /* 0x00000000000402ca */ /* 0x000fe200000e0000 */
[----:B------:R-:W-:Y:S01]  /*4550*/  VIADD R0, R7, 0x60 ;  /* 0x0000006007007836 */ /* 0x000fe20000000000 */
[----:B------:R-:W-:Y:S02]  /*4560*/  @P0 LOP3.LUT R8, R9, 0xffff, RZ, 0xc0, !PT ;  /* 0x0000ffff09080812 */ /* 0x000fe400078ec0ff */
[----:B------:R-:W-:Y:S02]  /*4570*/  @P0 R2UR UR6, R6 ;  /* 0x00000000060602ca */ /* 0x000fe400000e0000 */
[----:B------:R-:W-:Y:S02]  /*4580*/  PRMT R0, RZ, 0x654, R0 ;  /* 0x00000654ff007816 */ /* 0x000fe40000000000 */
[----:B------:R-:W-:Y:S02]  /*4590*/  @P0 R2UR UR5, R8 ;  /* 0x00000000080502ca */ /* 0x000fe400000e0000 */
[----:B------:R1:W-:Y:S03]  /*45a0*/  SYNCS.ARRIVE.TRANS64.RED.A1T0 RZ, [R0+URZ], RZ ;  /* 0x000000ff00ff79a7 */ /* 0x0003e600081004ff */
[----:B------:R-:W-:Y:S04]  /*45b0*/  @UP1 UMOV UR24, UR4 ;  /* 0x0000000400181c82 */ /* 0x000fe80008000000 */
[----:B------:R-:W-:Y:S04]  /*45c0*/  @UP1 UMOV UR13, UR6 ;  /* 0x00000006000d1c82 */ /* 0x000fe80008000000 */
[----:B------:R-:W-:Y:S01]  /*45d0*/  @UP1 UMOV UR7, UR5 ;  /* 0x0000000500071c82 */ /* 0x000fe20008000000 */
[----:B------:R-:W-:Y:S05]  /*45e0*/  BRA.U !UP0, `(.L_x_86) ;  /* 0x0000000108a47547 */ /* 0x000fea000b800000 */
[----:B------:R-:W-:Y:S02]  /*45f0*/  UIMAD.WIDE.U32 UR10, UR7, UR31, URZ ;  /* 0x0000001f070a72a5 */ /* 0x000fe4000f8e00ff */
[----:B------:R-:W-:Y:S02]  /*4600*/  UIMAD.WIDE.U32 UR18, UR13, UR28, URZ ;  /* 0x0000001c0d1272a5 */ /* 0x000fe4000f8e00ff */
[----:B------:R-:W-:Y:S02]  /*4610*/  USEL UR4, UR25, UR32, !UP5 ;  /* 0x0000002019047287 */ /* 0x000fe4000e800000 */
[----:B------:R-:W-:Y:S02]  /*4620*/  USEL UR8, UR26, UR33, !UP6 ;  /* 0x000000211a087287 */ /* 0x000fe4000f000000 */
[----:B------:R-:W-:Y:S02]  /*4630*/  UIMAD.WIDE.U32 UR20, UR4, UR14, URZ ;  /* 0x0000000e041472a5 */ /* 0x000fe4000f8e00ff */
[----:B------:R-:W-:Y:S01]  /*4640*/  UIMAD.WIDE.U32 UR22, UR8, UR14, URZ ;  /* 0x0000000e081672a5 */ /* 0x000fe2000f8e00ff */
[----:B------:R-:W-:Y:S02]  /*4650*/  UMOV UR5, UR11 ;  /* 0x0000000b00057c82 */ /* 0x000fe40008000000 */
[----:B------:R-:W-:Y:S03]  /*4660*/  USHF.R.U32.HI UR6, URZ, UR35, UR5 ;  /* 0x00000023ff067299 */ /* 0x000fe60008011605 */
[----:B------:R-:W-:Y:S01]  /*4670*/  UMOV UR5, UR19 ;  /* 0x0000001300057c82 */ /* 0x000fe20008000000 */
[----:B------:R-:W-:Y:S02]  /*4680*/  USEL UR6, UR7, UR6, !UP5 ;  /* 0x0000000607067287 */ /* 0x000fe4000e800000 */
[----:B------:R-:W-:Y:S02]  /*4690*/  USHF.R.U32.HI UR9, URZ, UR29, UR5 ;  /* 0x0000001dff097299 */ /* 0x000fe40008011605 */
[----:B------:R-:W-:Y:S01]  /*46a0*/  UIMAD.WIDE.U32 UR10, UR6, UR14, URZ ;  /* 0x0000000e060a72a5 */ /* 0x000fe2000f8e00ff */
[----:B------:R-:W-:Y:S02]  /*46b0*/  UMOV UR5, UR21 ;  /* 0x0000001500057c82 */ /* 0x000fe40008000000 */
[----:B------:R-:W-:Y:S03]  /*46c0*/  @UP4 USHF.R.U32.HI UR4, URZ, UR15, UR5 ;  /* 0x0000000fff044299 */ /* 0x000fe60008011605 */
[----:B------:R-:W-:Y:S01]  /*46d0*/  UMOV UR5, UR23 ;  /* 0x0000001700057c82 */ /* 0x000fe20008000000 */
[----:B------:R-:W-:Y:S02]  /*46e0*/  UIMAD UR4, UR40, UR4, URZ ;  /* 0x00000004280472a4 */ /* 0x000fe4000f8e02ff */
[----:B------:R-:W-:Y:S02]  /*46f0*/  @UP4 USHF.R.U32.HI UR8, URZ, UR15, UR5 ;  /* 0x0000000fff084299 */ /* 0x000fe40008011605 */
[----:B------:R-:W-:Y:S02]  /*4700*/  USEL UR5, UR13, UR9, !UP6 ;  /* 0x000000090d057287 */ /* 0x000fe4000f000000 */
[----:B------:R-:W-:Y:S02]  /*4710*/  UIMAD UR9, UR40, UR8, URZ ;  /* 0x00000008280972a4 */ /* 0x000fe4000f8e02ff */
[----:B------:R-:W-:Y:S03]  /*4720*/  UISETP.GE.AND UP0, UPT, UR6, UR4, UPT ;  /* 0x000000040600728c */ /* 0x000fe6000bf06270 */
[----:B------:R-:W-:Y:S01]  /*4730*/  UMOV UR4, UR11 ;  /* 0x0000000b00047c82 */ /* 0x000fe20008000000 */
[----:B------:R-:W-:Y:S02]  /*4740*/  UISETP.GE.OR UP0, UPT, UR5, UR9, UP0 ;  /* 0x000000090500728c */ /* 0x000fe40008706670 */
[----:B------:R-:W-:Y:S02]  /*4750*/  USHF.R.U32.HI UR4, URZ, UR15, UR4 ;  /* 0x0000000fff047299 */ /* 0x000fe40008011604 */
[----:B------:R-:W-:Y:S02]  /*4760*/  UIMAD.WIDE.U32 UR10, UR5, UR14, URZ ;  /* 0x0000000e050a72a5 */ /* 0x000fe4000f8e00ff */
[----:B------:R-:W-:Y:S04]  /*4770*/  USEL UR12, UR6, UR4, !UP4 ;  /* 0x00000004060c7287 */ /* 0x000fe8000e000000 */
[----:B------:R-:W-:Y:S01]  /*4780*/  UIADD3 UR9, UPT, UPT, -UR12, URZ, URZ ;  /* 0x000000ff0c097290 */ /* 0x000fe2000fffe1ff */
[----:B------:R-:W-:Y:S02]  /*4790*/  @!UP0 UMOV UR4, UR11 ;  /* 0x0000000b00048c82 */ /* 0x000fe40008000000 */
[----:B------:R-:W-:Y:S02]  /*47a0*/  @!UP0 USHF.R.U32.HI UR4, URZ, UR15, UR4 ;  /* 0x0000000fff048299 */ /* 0x000fe40008011604 */
[----:B------:R-:W-:Y:S02]  /*47b0*/  UIMAD UR9, UR40, UR9, UR6 ;  /* 0x00000009280972a4 */ /* 0x000fe4000f8e0206 */
[----:B------:R-:W-:Y:S04]  /*47c0*/  @!UP0 USEL UR4, UR5, UR4, !UP4 ;  /* 0x0000000405048287 */ /* 0x000fe8000e000000 */
[----:B------:R-:W-:Y:S02]  /*47d0*/  @!UP0 UIMAD UR9, UR8, UR9, UR4 ;  /* 0x00000009080982a4 */ /* 0x000fe4000f8e0204 */
[----:B------:R-:W-:Y:S02]  /*47e0*/  @!UP0 UIADD3 UR10, UPT, UPT, UR12, -UR4, URZ ;  /* 0x800000040c0a8290 */ /* 0x000fe4000fffe0ff */
[----:B------:R-:W-:Y:S02]  /*47f0*/  UIADD3 UR4, UPT, UPT, -UR5, URZ, URZ ;  /* 0x000000ff05047290 */ /* 0x000fe4000fffe1ff */
[----:B------:R-:W-:Y:S02]  /*4800*/  UIADD3 UR8, UPT, UPT, -UR6, URZ, URZ ;  /* 0x000000ff06087290 */ /* 0x000fe4000fffe1ff */
[----:B------:R-:W-:Y:S02]  /*4810*/  @!UP0 UIMAD UR6, UR10, UR40, UR5 ;  /* 0x000000280a0682a4 */ /* 0x000fe4000f8e0205 */
[----:B------:R-:W-:Y:S02]  /*4820*/  UIMAD UR13, UR16, UR4, UR13 ;  /* 0x00000004100d72a4 */ /* 0x000fe4000f8e020d */
[----:B------:R-:W-:Y:S01]  /*4830*/  UIMAD UR7, UR30, UR8, UR7 ;  /* 0x000000081e0772a4 */ /* 0x000fe2000f8e0207 */
[----:B------:R-:W-:Y:S02]  /*4840*/  @!UP0 UMOV UR5, UR9 ;  /* 0x0000000900058c82 */ /* 0x000fe40008000000 */
[----:B------:R-:W-:Y:S02]  /*4850*/  UIMAD UR13, UR5, UR16, UR13 ;  /* 0x00000010050d72a4 */ /* 0x000fe4000f8e020d */
[----:B------:R-:W-:Y:S11]  /*4860*/  UIMAD UR7, UR6, UR30, UR7 ;  /* 0x0000001e060772a4 */ /* 0x000ff6000f8e0207 */
[----:B------:R-:W-:Y:S01]  /*4870*/  @!UPT UIADD3 URZ, UPT, UPT, URZ, URZ, URZ ;  /* 0x000000fffffff290 */ /* 0x000fe2000fffe0ff */
.L_x_86:
[----:B------:R-:W2:Y:S01]  /*4880*/  @!UP2 LDCU.128 UR20, c[0x0][0xb10] ;  /* 0x00016200ff14a7ac */ /* 0x000ea20008000c00 */
[C---:B---3--:R-:W-:Y:S02]  /*4890*/  ISETP.NE.U32.AND P1, PT, R4.reuse, RZ, PT ;  /* 0x000000ff0400720c */ /* 0x048fe40003f25070 */
[----:B------:R-:W-:Y:S02]  /*48a0*/  ISETP.NE.U32.AND P0, PT, R4, RZ, PT ;  /* 0x000000ff0400720c */ /* 0x000fe40003f05070 */
[C---:B------:R-:W-:Y:S02]  /*48b0*/  ISETP.NE.AND.EX P1, PT, R5.reuse, RZ, PT, P1 ;  /* 0x000000ff0500720c */ /* 0x040fe40003f25310 */
[----:B------:R-:W-:Y:S01]  /*48c0*/  ISETP.NE.AND.EX P0, PT, R5, RZ, PT, P0 ;  /* 0x000000ff0500720c */ /* 0x000fe20003f05300 */
[----:B------:R-:W3:Y:S01]  /*48d0*/  @!UP2 LDCU UR5, c[0x0][0xb0c] ;  /* 0x00016180ff05a7ac */ /* 0x000ee20008000800 */
[----:B------:R-:W-:Y:S01]  /*48e0*/  SHF.L.U32 R6, R15, 0x1f, RZ ;  /* 0x0000001f0f067819 */ /* 0x000fe200000006ff */
[----:B--2---:R-:W-:Y:S07]  /*48f0*/  UIMAD.WIDE.U32 UR8, UR13, UR20, URZ ;  /* 0x000000140d0872a5 */ /* 0x004fee000f8e00ff */
[----:B------:R-:W-:Y:S01]  /*4900*/  @!UP2 UMOV UR4, UR9 ;  /* 0x000000090004ac82 */ /* 0x000fe20008000000 */
[----:B---3--:R-:W-:Y:S02]  /*4910*/  @!UP2 UISETP.NE.AND UP0, UPT, UR5, 0x1, UPT ;  /* 0x000000010500a88c */ /* 0x008fe4000bf05270 */
[----:B------:R-:W-:Y:S02]  /*4920*/  @!UP2 USHF.R.U32.HI UR4, URZ, UR21, UR4 ;  /* 0x00000015ff04a299 */ /* 0x000fe40008011604 */
[----:B------:R-:W-:Y:S02]  /*4930*/  UIMAD.WIDE.U32 UR8, UR7, UR23, URZ ;  /* 0x00000017070872a5 */ /* 0x000fe4000f8e00ff */
[----:B------:R-:W-:Y:S02]  /*4940*/  @!UP2 USEL UR10, UR13, UR4, !UP0 ;  /* 0x000000040d0aa287 */ /* 0x000fe4000c000000 */
[----:B------:R-:W-:Y:S03]  /*4950*/  @!UP2 UISETP.NE.AND UP0, UPT, UR22, 0x1, UPT ;  /* 0x000000011600a88c */ /* 0x000fe6000bf05270 */
[----:B------:R-:W-:Y:S02]  /*4960*/  @!UP2 UMOV UR6, UR9 ;  /* 0x000000090006ac82 */ /* 0x000fe40008000000 */
[----:B------:R-:W2:Y:S02]  /*4970*/  @!UP2 LDCU UR4, c[0x0][0xb20] ;  /* 0x00016400ff04a7ac */ /* 0x000ea40008000800 */
[----:B--2---:R-:W-:Y:S04]  /*4980*/  @!UP2 USHF.R.U32.HI UR6, URZ, UR4, UR6 ;  /* 0x00000004ff06a299 */ /* 0x004fe80008011606 */
[----:B------:R-:W-:Y:S04]  /*4990*/  @!UP2 USEL UR6, UR7, UR6, !UP0 ;  /* 0x000000060706a287 */ /* 0x000fe8000c000000 */
[----:B------:R-:W-:Y:S02]  /*49a0*/  @!UP2 UIADD3 UR4, UPT, UPT, -UR10, UR6, URZ ;  /* 0x000000060a04a290 */ /* 0x000fe4000fffe1ff */
[----:B------:R-:W-:Y:S02]  /*49b0*/  @!UP2 UIADD3 UR6, UPT, UPT, UR10, -UR6, URZ ;  /* 0x800000060a06a290 */ /* 0x000fe4000fffe0ff */
[----:B------:R-:W-:Y:S02]  /*49c0*/  @!UP2 UIMAD UR13, UR4, UR5, UR13 ;  /* 0x00000005040da2a4 */ /* 0x000fe4000f8e020d */
[----:B------:R-:W-:Y:S01]  /*49d0*/  @!UP2 UIMAD UR7, UR6, UR22, UR7 ;  /* 0x000000160607a2a4 */ /* 0x000fe2000f8e0207 */
[----:B------:R-:W-:Y:S11]  /*49e0*/  BRA.U UP3, `(.L_x_87) ;  /* 0x0000000103107547 */ /* 0x000ff6000b800000 */
[----:B------:R-:W-:Y:S04]  /*49f0*/  MOV R7, UR34 ;  /* 0x0000002200077c02 */ /* 0x000fe80008000f00 */
[----:B------:R-:W-:Y:S04]  /*4a00*/  SHF.L.U32 R7, R7, 0x1f, RZ ;  /* 0x0000001f07077819 */ /* 0x000fe800000006ff */
[----:B------:R-:W2:Y:S02]  /*4a10*/  SYNCS.PHASECHK.TRANS64.TRYWAIT P2, [UR17+0x48], R7 ;  /* 0x00004807ff0075a7 */ /* 0x000ea40008041111 */
[----:B--2---:R-:W-:Y:S05]  /*4a20*/  @!P2 BRA `(.L_x_88) ;  /* 0x000000300080a947 */ /* 0x004fea0003800000 */
.L_x_87:
[----:B------:R-:W-:Y:S05]  /*4a30*/  @!P1 BRA `(.L_x_89) ;  /* 0x0000000000309947 */ /* 0x000fea0003800000 */
[----:B------:R-:W-:Y:S01]  /*4a40*/  ISETP.NE.U32.AND P1, PT, R2, RZ, PT ;  /* 0x000000ff0200720c */ /* 0x000fe20003f25070 */
[----:B------:R-:W2:Y:S01]  /*4a50*/  LDCU.64 UR4, c[0x0][0x358] ;  /* 0x00006b00ff0477ac */ /* 0x000ea20008000a00 */
[----:B------:R-:W-:Y:S02]  /*4a60*/  IMAD.MOV.U32 R141, RZ, RZ, 0x1 ;  /* 0x00000001ff8d7424 */ /* 0x000fe400078e00ff */
[----:B------:R-:W-:Y:S11]  /*4a70*/  ISETP.NE.AND.EX P1, PT, R3, RZ, PT, P1 ;  /* 0x000000ff0300720c */ /* 0x000ff60003f25310 */
[----:B------:R-:W-:Y:S02]  /*4a80*/  @!UPT UIADD3 URZ, UPT, UPT, URZ, URZ, URZ ;  /* 0x000000fffffff290 */ /* 0x000fe4000fffe0ff */
[----:B------:R-:W3:Y:S01]  /*4a90*/  @P1 LDC.64 R8, c[0x0][0x888] ;  /* 0x00022200ff081b82 */ /* 0x000ee20000000a00 */
[----:B-1----:R-:W-:Y:S04]  /*4aa0*/  @P1 IMAD R0, R4, UR36, RZ ;  /* 0x0000002404001c24 */ /* 0x002fe8000f8e02ff */
[----:B---3--:R-:W-:Y:S04]  /*4ab0*/  @P1 IMAD.WIDE R8, R0, 0x4, R8 ;  /* 0x0000000400081825 */ /* 0x008fe800078e0208 */
[----:B------:R-:W-:Y:S01]  /*4ac0*/  HFMA2 R0, -RZ, RZ, 0, 5.9604644775390625e-08 ;  /* 0x00000001ff007431 */ /* 0x000fe200000001ff */
[----:B--2--5:R2:W5:Y:S04]  /*4ad0*/  @P1 LDG.E R71, desc[UR4][R8.64] ;  /* 0x0000000408471981 */ /* 0x024568000c1e1900 */
[----:B------:R-:W-:Y:S01]  /*4ae0*/  @!P1 PRMT R141, R0, 0x7610, R141 ;  /* 0x00007610008d9816 */ /* 0x000fe2000000008d */
[----:B--2---:R-:W3:Y:S06]  /*4af0*/  @!P1 LDC R71, c[0x0][0x880] ;  /* 0x00022000ff479b82 */ /* 0x004eec0000000800 */
.L_x_89:
[----:B---3-5:R-:W-:Y:S01]  /*4b00*/  @!P0 FSETP.EQ.AND P1, PT, R71, RZ, PT ;  /* 0x000000ff4700820b */ /* 0x028fe20003f22000 */
[----:B------:R-:W-:Y:S01]  /*4b10*/  @!UPT UIADD3 URZ, UPT, UPT, URZ, URZ, URZ ;  /* 0x000000fffffff290 */ /* 0x000fe2000fffe0ff */
[----:B------:R-:W-:Y:S11]  /*4b20*/  @!P0 BRA `(.L_x_90) ;  /* 0x0000000000188947 */ /* 0x000ff60003800000 */
[----:B------:R-:W-:Y:S02]  /*4b30*/  LOP3.LUT P0, RZ, R141, 0xff, RZ, 0xc0, !PT ;  /* 0x000000ff8dff7812 */ /* 0x000fe4000780c0ff */
[----:B------:R-:W-:Y:S04]  /*4b40*/  ISETP.NE.U32.AND P1, PT, R2, RZ, PT ;  /* 0x000000ff0200720c */ /* 0x000fe80003f25070 */
[----:B------:R-:W-:Y:S04]  /*4b50*/  ISETP.NE.AND.EX P1, PT, R3, RZ, PT, P1 ;  /* 0x000000ff0300720c */ /* 0x000fe80003f25310 */
[----:B------:R-:W-:Y:S03]  /*4b60*/  PLOP3.LUT P1, PT, P1, PT, PT, 0x8, 0x80 ;  /* 0x000000000080781c */ /* 0x000fe60000f2e170 */
[----:B------:R-:W-:Y:S11]  /*4b70*/  @P0 FSETP.EQ.AND P1, PT, R71, RZ, PT ;  /* 0x000000ff4700020b */ /* 0x000ff60003f22000 */
[----:B------:R-:W-:Y:S02]  /*4b80*/  @!UPT UIADD3 URZ, UPT, UPT, URZ, URZ, URZ ;  /* 0x000000fffffff290 */ /* 0x000fe4000fffe0ff */
.L_x_90:
[----:B------:R-:W2:Y:S01]  /*4b90*/  SYNCS.PHASECHK.TRANS64.TRYWAIT P0, [UR17+0x38], R6 ;  /* 0x00003806ff0075a7 */ /* 0x000ea20008001111 */
[----:B------:R-:W-:Y:S02]  /*4ba0*/  ELECT P2, URZ, PT ;  /* 0x0000000000ff782f */ /* 0x000fe40003840000 */
[----:B------:R-:W-:Y:S01]  /*4bb0*/  IADD3 R14, PT, PT, R14, 0x1, RZ ;  /* 0x000000010e0e7810 */ /* 0x000fe20007ffe0ff */
[----:B--2---:R-:W-:Y:S10]  /*4bc0*/  @!P0 BRA `(.L_x_91) ;  /* 0x0000003000308947 */ /* 0x004ff40003800000 */
.L_x_143:
[----:B------:R-:W-:Y:S01]  /*4bd0*/  PLOP3.LUT P1, PT, P1, P2, PT, 0xf2, 0x2f ;  /* 0x00000000002f781c */ /* 0x000fe20000f25e72 */
[----:B------:R-:W-:Y:S01]  /*4be0*/  UMOV UR18, 0x0 ;  /* 0x0000000000127882 */ /* 0x000fe20000000000 */
[----:B------:R-:W-:Y:S01]  /*4bf0*/  UMOV UR19, 0x10000000 ;  /* 0x1000000000137882 */ /* 0x000fe20000000000 */
[----:B------:R-:W-:Y:S01]  /*4c00*/  UMOV UR12, UR36 ;  /* 0x00000024000c7c82 */ /* 0x000fe20008000000 */
[----:B------:R-:W-:Y:S01]  /*4c10*/  LOP3.LUT R15, R15, 0x1, RZ, 0x3c, !PT ;  /* 0x000000010f0f7812 */ /* 0x000fe200078e3cff */
[----:B------:R-:W-:Y:S01]  /*4c20*/  UPLOP3.LUT UP3, UPT, UPT, UPT, UPT, 0x80, 0x8 ;  /* 0x000000000008789c */ /* 0x000fe20003f6f070 */
[----:B------:R-:W-:Y:S07]  /*4c30*/  UMOV UR36, UR24 ;  /* 0x0000001800247c82 */ /* 0x000fee0008000000 */
[----:B-1----:R-:W-:Y:S01]  /*4c40*/  @!P1 IADD3 R6, P0, PT, R16, 0x580, RZ ;  /* 0x0000058010069810 */ /* 0x002fe20007f1e0ff */
[----:B------:R-:W-:Y:S03]  /*4c50*/  VOTEU.ALL UP0, P1 ;  /* 0x0000000000ff7886 */ /* 0x000fe60000800000 */
[----:B------:R-:W-:Y:S01]  /*4c60*/  @!P1 R2UR UR5, R6 ;  /* 0x00000000060592ca */ /* 0x000fe200000e0000 */
[----:B------:R-:W-:Y:S01]  /*4c70*/  @!P1 IMAD.X R0, RZ, RZ, R17, P0 ;  /* 0x000000ffff009224 */ /* 0x000fe200000e0611 */
[----:B------:R-:W-:Y:S01]  /*4c80*/  @!UP0 USHF.L.U32 UR10, UR45, 0x6, URZ ;  /* 0x000000062d0a8899 */ /* 0x000fe200080006ff */
[----:B------:R-:W-:Y:S01]  /*4c90*/  ISETP.NE.AND P0, PT, R14, 0x2, PT ;  /* 0x000000020e00780c */ /* 0x000fe20003f05270 */
[----:B------:R-:W-:Y:S02]  /*4ca0*/  @!UP0 USHF.L.U32 UR11, UR46, 0x7, URZ ;  /* 0x000000072e0b8899 */ /* 0x000fe400080006ff */
[----:B------:R-:W-:Y:S01]  /*4cb0*/  @!P1 R2UR UR4, R0 ;  /* 0x00000000000492ca */ /* 0x000fe200000e0000 */
[----:B------:R-:W-:Y:S01]  /*4cc0*/  @!UP0 UIADD3 UR8, UPT, UPT, UR17, 0x200, URZ ;  /* 0x0000020011088890 */ /* 0x000fe2000fffe0ff */
[----:B------:R-:W-:Y:S01]  /*4cd0*/  SEL R0, RZ, 0x1, P0 ;  /* 0x00000001ff007807 */ /* 0x000fe20000000000 */
[----:B------:R-:W-:Y:S01]  /*4ce0*/  @!UP0 UIADD3 UR9, UPT, UPT, UR17, 0x30, URZ ;  /* 0x0000003011098890 */ /* 0x000fe2000fffe0ff */
[----:B------:R-:W-:Y:S01]  /*4cf0*/  SEL R14, R14, RZ, P0 ;  /* 0x000000ff0e0e7207 */ /* 0x000fe20000000000 */
[----:B------:R-:W-:Y:S01]  /*4d00*/  VOTEU.ALL UP0, P1 ;  /* 0x0000000000ff7886 */ /* 0x000fe20000800000 */
[----:B------:R-:W-:Y:S01]  /*4d10*/  LOP3.LUT R13, R13, R0, RZ, 0x3c, !PT ;  /* 0x000000000d0d7212 */ /* 0x000fe200078e3cff */
[----:B------:R-:W-:Y:S01]  /*4d20*/  IMAD.U32 R6, RZ, RZ, UR5 ;  /* 0x00000005ff067e24 */ /* 0x000fe2000f8e00ff */
[----:B------:R-:W-:Y:S02]  /*4d30*/  UIADD3 UR45, UPT, UPT, UR7, UR55, URZ ;  /* 0x00000037072d7290 */ /* 0x000fe4000fffe0ff */
[----:B------:R-:W-:Y:S03]  /*4d40*/  UIADD3 UR46, UPT, UPT, UR13, UR58, URZ ;  /* 0x0000003a0d2e7290 */ /* 0x000fe6000fffe0ff */
[----:B------:R-:W-:Y:S01]  /*4d50*/  IMAD.U32 R7, RZ, RZ, UR4 ;  /* 0x00000004ff077e24 */ /* 0x000fe2000f8e00ff */
[----:B------:R-:W-:Y:S04]  /*4d60*/  @!P1 R2UR UR4, R6 ;  /* 0x00000000060492ca */ /* 0x000fe800000e0000 */
[----:B------:R-:W-:Y:S11]  /*4d70*/  @!P1 R2UR UR5, R7 ;  /* 0x00000000070592ca */ /* 0x000ff600000e0000 */
[----:B------:R-:W-:Y:S02]  /*4d80*/  @!UPT UIADD3 URZ, UPT, UPT, URZ, URZ, URZ ;  /* 0x000000fffffff290 */ /* 0x000fe4000fffe0ff */
[----:B------:R2:W-:Y:S01]  /*4d90*/  @!UP0 UTMALDG.3D [UR8], [UR4], desc[UR18] ;  /* 0x00001208040085b4 */ /* 0x0005e20008011000 */
[----:B------:R2:W-:Y:S01]  /*4da0*/  @!P1 SYNCS.ARRIVE.TRANS64.RED.A0TR RZ, [UR17+0x30], R12 ;  /* 0x0000300cffff99a7 */ /* 0x0005e20008300411 */
[----:B------:R-:W-:Y:S01]  /*4db0*/  SYNCS.ARRIVE.TRANS64.RED.A1T0 RZ, [UR27], RZ ;  /* 0x000000ffffff79a7 */ /* 0x000fe2000810041b */
[----:B------:R-:W-:Y:S05]  /*4dc0*/  BRA.U UP1, `(.L_x_92) ;  /* 0xfffffff5018c7547 */ /* 0x000fea000b83ffff */
[----:B------:R-:W-:Y:S07]  /*4dd0*/  MOV R0, UR17 ;  /* 0x0000001100007c02 */ /* 0x000fee0008000f00 */
.L_x_93:
[----:B-1----:R-:W-:-:S04]  /*4de0*/  SHF.L.U32 R2, R15, 0x1f, RZ ;  /* 0x0000001f0f027819 */ /* 0x002fc800000006ff */
[----:B------:R1:W3:Y:S03]  /*4df0*/  SYNCS.PHASECHK.TRANS64.TRYWAIT P0, [R0+URZ+0x38], R2 ;  /* 0x00003802000075a7 */ /* 0x0002e600080011ff */
[----:B---3--:R-:W-:Y:S05]  /*4e00*/  @!P0 NANOSLEEP.SYNCS 0x989680 ;  /* 0x009896800000895d */ /* 0x008fea0003900000 */
[----:B------:R-:W3:Y:S02]  /*4e10*/  @!P0 SYNCS.PHASECHK.TRANS64 P0, [R0+URZ+0x38], R2 ;  /* 0x00003802000085a7 */ /* 0x000ee400080010ff */
[----:B--23--:R-:W-:Y:S05]  /*4e20*/  @P0 EXIT ;  /* 0x000000000000094d */ /* 0x00cfea0003800000 */
[----:B------:R-:W-:Y:S05]  /*4e30*/  BRA `(.L_x_93) ;  /* 0xfffffffc00e87947 */ /* 0x000fea000383ffff */
.L_x_84:
[----:B------:R-:W-:-:S06]  /*4e40*/  UISETP.GE.AND UP0, UPT, UR13, 0x4, UPT ;  /* 0x000000040d00788c */ /* 0x000fcc000bf06270 */
[----:B------:R-:W-:-:S13]  /*4e50*/  PLOP3.LUT P0, PT, PT, PT, UP0, 0x80, 0x8 ;  /* 0x000000000008781c */ /* 0x000fda0003f0f008 */
[----:B------:R-:W-:Y:S05]  /*4e60*/  @!P0 EXIT ;  /* 0x000000000000894d */ /* 0x000fea0003800000 */
[----:B------:R-:W1:Y:S08]  /*4e70*/  S2UR UR4, SR_CgaCtaId ;  /* 0x00000000000479c3 */ /* 0x000e700000008800 */
[----:B------:R-:W-:Y:S01]  /*4e80*/  BAR.SYNC.DEFER_BLOCKING 0x6, 0xa0 ;  /* 0x0182800000007b1d */ /* 0x000fe20000010000 */
[C---:B------:R-:W-:Y:S01]  /*4e90*/  IMAD.SHL.U32 R4, R131.reuse, 0x40, RZ ;  /* 0x0000004083047824 */ /* 0x040fe200078e00ff */
[----:B------:R-:W-:Y:S01]  /*4ea0*/  CS2R R146, SRZ ;  /* 0x0000000000927805 */ /* 0x000fe2000001ff00 */
[C---:B------:R-:W-:Y:S01]  /*4eb0*/  IMAD.SHL.U32 R140, R131.reuse, 0x8, RZ ;  /* 0x00000008838c7824 */ /* 0x040fe200078e00ff */
[----:B------:R-:W-:Y:S01]  /*4ec0*/  CS2R R144, SRZ ;  /* 0x0000000000907805 */ /* 0x000fe2000001ff00 */
[C---:B------:R-:W-:Y:S01]  /*4ed0*/  IMAD.SHL.U32 R148, R131.reuse, 0x10, RZ ;  /* 0x0000001083947824 */ /* 0x040fe200078e00ff */
[----:B------:R-:W-:Y:S01]  /*4ee0*/  UMOV UR44, 0x400 ;  /* 0x00000400002c7882 */ /* 0x000fe20000000000 */
[----:B------:R-:W-:Y:S01]  /*4ef0*/  LOP3.LUT R5, R4, 0x180, RZ, 0xc0, !PT ;  /* 0x0000018004057812 */ /* 0x000fe200078ec0ff */
[----:B------:R-:W2:Y:S01]  /*4f00*/  LDC.64 R136, c[0x0][0x888] ;  /* 0x00022200ff887b82 */ /* 0x000ea20000000a00 */
[----:B------:R-:W-:Y:S01]  /*4f10*/  IMAD.U32 R69, R131, 0x10000, RZ ;  /* 0x0001000083457824 */ /* 0x000fe200078e00ff */
[----:B------:R-:W-:Y:S01]  /*4f20*/  LOP3.LUT R150, R148, 0x20, RZ, 0xc0, !PT ;  /* 0x0000002094967812 */ /* 0x000fe200078ec0ff */
[----:B------:R-:W-:Y:S01]  /*4f30*/  IMAD.MOV.U32 R68, RZ, RZ, RZ ;  /* 0x000000ffff447224 */ /* 0x000fe200078e00ff */
[----:B------:R-:W-:Y:S01]  /*4f40*/  LOP3.LUT R140, R5, 0x30, R140, 0xf8, !PT ;  /* 0x00000030058c7812 */ /* 0x000fe200078ef88c */
[----:B------:R-:W3:Y:S01]  /*4f50*/  LDCU UR53, c[0x0][0x370] ;  /* 0x00006e00ff3577ac */ /* 0x000ee20008000800 */
[----:B------:R-:W-:-:S02]  /*4f60*/  LOP3.LUT R69, R69, 0x600000, RZ, 0xc0, !PT ;  /* 0x0060000045457812 */ /* 0x000fc400078ec0ff */
[----:B------:R-:W4:Y:S01]  /*4f70*/  LDC.64 R138, c[0x0][0x890] ;  /* 0x00022400ff8a7b82 */ /* 0x000f220000000a00 */
[----:B------:R-:W-:Y:S01]  /*4f80*/  LOP3.LUT R140, R140, 0x1e40, R4, 0xf8, !PT ;  /* 0x00001e408c8c7812 */ /* 0x000fe200078ef804 */
[----:B------:R-:W2:Y:S01]  /*4f90*/  LDCU.64 UR62, c[0x0][0x348] ;  /* 0x00006900ff3e77ac */ /* 0x000ea20008000a00 */
[----:B------:R-:W-:Y:S01]  /*4fa0*/  LOP3.LUT R148, R148, 0x40, RZ, 0xc0, !PT ;  /* 0x0000004094947812 */ /* 0x000fe200078ec0ff */
[----:B------:R-:W2:Y:S04]  /*4fb0*/  LDCU UR41, c[0x0][0xb0c] ;  /* 0x00016180ff2977ac */ /* 0x000ea80008000800 */
[----:B------:R-:W2:Y:S01]  /*4fc0*/  LDC.64 R134, c[0x0][0x8b0] ;  /* 0x00022c00ff867b82 */ /* 0x000ea20000000a00 */
[----:B-1----:R-:W-:Y:S01]  /*4fd0*/  ULEA UR44, UR4, UR44, 0x18 ;  /* 0x0000002c042c7291 */ /* 0x002fe2000f8ec0ff */
[----:B------:R-:W1:Y:S06]  /*4fe0*/  LDCU UR61, c[0x0][0xb20] ;  /* 0x00016400ff3d77ac */ /* 0x000e6c0008000800 */
[----:B------:R-:W1:Y:S01]  /*4ff0*/  LDC.64 R132, c[0x0][0x8a8] ;  /* 0x00022a00ff847b82 */ /* 0x000e620000000a00 */
[----:B------:R-:W-:Y:S01]  /*5000*/  VIADD R149, R140, UR44 ;  /* 0x0000002c8c957c36 */ /* 0x000fe20008000000 */
[----:B------:R-:W-:Y:S01]  /*5010*/  UIADD3 UR4, UPT, UPT, UR44, 0x2200, URZ ;  /* 0x000022002c047890 */ /* 0x000fe2000fffe0ff */
[----:B------:R-:W3:Y:S01]  /*5020*/  LDS R0, [UR44+0x100] ;  /* 0x0001002cff007984 */ /* 0x000ee20008000800 */
[----:B------:R-:W1:Y:S02]  /*5030*/  LDCU UR39, c[0x0][0xb30] ;  /* 0x00016600ff2777ac */ /* 0x000e640008000800 */
[----:B------:R-:W-:-:S02]  /*5040*/  IADD3 R150, PT, PT, -R150, 0x200, R149 ;  /* 0x0000020096967810 */ /* 0x000fc40007ffe195 */
[----:B------:R-:W-:Y:S01]  /*5050*/  IADD3 R149, PT, PT, -R148, 0x200, R149 ;  /* 0x0000020094957810 */ /* 0x000fe20007ffe195 */
[----:B------:R-:W-:Y:S01]  /*5060*/  IMAD.U32 R151, RZ, RZ, UR4 ;  /* 0x00000004ff977e24 */ /* 0x000fe2000f8e00ff */
[----:B------:R-:W1:Y:S01]  /*5070*/  LDCU.64 UR56, c[0x0][0x888] ;  /* 0x00011100ff3877ac */ /* 0x000e620008000a00 */
[----:B------:R-:W-:Y:S01]  /*5080*/  IMAD.IADD R148, R150, 0x1, -R148 ;  /* 0x0000000196947824 */ /* 0x000fe200078e0a94 */
[----:B------:R-:W1:Y:S01]  /*5090*/  LDCU.64 UR42, c[0x0][0xb28] ;  /* 0x00016500ff2a77ac */ /* 0x000e620008000a00 */
[----:B------:R-:W1:Y:S01]  /*50a0*/  LDCU.128 UR48, c[0x0][0xb10] ;  /* 0x00016200ff3077ac */ /* 0x000e620008000c00 */
[----:B------:R-:W1:Y:S01]  /*50b0*/  LDCU UR52, c[0x0][0x374] ;  /* 0x00006e80ff3477ac */ /* 0x000e620008000800 */
[----:B------:R-:W-:Y:S01]  /*50c0*/  UIADD3 UR59, UPT, UPT, UR44, 0x200, URZ ;  /* 0x000002002c3b7890 */ /* 0x000fe2000fffe0ff */
[----:B--234-:R-:W-:-:S11]  /*50d0*/  IMAD.IADD R69, R0, 0x1, R69 ;  /* 0x0000000100457824 */ /* 0x01cfd600078e0245 */
.L_x_111:
[----:B------:R-:W-:Y:S02]  /*50e0*/  LEA R3, R144, UR44, 0x3 ;  /* 0x0000002c90037c11 */ /* 0x000fe4000f8e18ff */
[----:B------:R-:W-:Y:S02]  /*50f0*/  SHF.L.U32 R0, R146, 0x1f, RZ ;  /* 0x0000001f92007819 */ /* 0x000fe400000006ff */
[----:B------:R-:W-:Y:S02]  /*5100*/  LEA R4, R144, UR44, 0x4 ;  /* 0x0000002c90047c11 */ /* 0x000fe4000f8e20ff */
[----:B--2---:R-:W2:Y:S02]  /*5110*/  SYNCS.PHASECHK.TRANS64.TRYWAIT P0, [R3+URZ+0x50], R0 ;  /* 0x00005000030075a7 */ /* 0x004ea400080011ff */
[----:B-12---:R-:W-:Y:S05]  /*5120*/  @!P0 BRA `(.L_x_94) ;  /* 0x0000002800f08947 */ /* 0x006fea0003800000 */
.L_x_144:
[----:B------:R-:W3:Y:S01]  /*5130*/  LDS.128 R4, [R4+0xe0] ;  /* 0x0000e00004047984 */ /* 0x000ee20000000c00 */
[----:B------:R-:W-:Y:S01]  /*5140*/  UISETP.GE.AND UP0, UPT, UR40, 0x1, UPT ;  /* 0x000000012800788c */ /* 0x000fe2000bf06270 */
[----:B------:R-:W-:Y:S01]  /*5150*/  @!PT LDS RZ, [RZ] ;  /* 0x00000000fffff984 */ /* 0x000fe20000000800 */
[----:B------:R-:W-:Y:S01]  /*5160*/  @!PT LDS RZ, [RZ] ;  /* 0x00000000fffff984 */ /* 0x000fe20000000800 */
[----:B------:R-:W-:Y:S01]  /*5170*/  @!PT LDS RZ, [RZ] ;  /* 0x00000000fffff984 */ /* 0x000fe20000000800 */
[----:B------:R-:W-:Y:S01]  /*5180*/  @!PT LDS RZ, [RZ] ;  /* 0x00000000fffff984 */ /* 0x000fe20000000800 */
[----:B------:R4:W-:Y:S06]  /*5190*/  MEMBAR.ALL.CTA ;  /* 0x0000000000007992 */ /* 0x0009ec0000008000 */
[----:B----4-:R-:W4:Y:S01]  /*51a0*/  FENCE.VIEW.ASYNC.S ;  /* 0x00000000000073c6 */ /* 0x010f220000000000 */
[----:B---3--:R-:W-:Y:S11]  /*51b0*/  LOP3.LUT P0, RZ, R6, 0x1, RZ, 0xc0, !PT ;  /* 0x0000000106ff7812 */ /* 0x008ff6000780c0ff */
[----:B------:R-:W-:Y:S02]  /*51c0*/  @!UPT UIADD3 URZ, UPT, UPT, URZ, URZ, URZ ;  /* 0x000000fffffff290 */ /* 0x000fe4000fffe0ff */
[----:B----4-:R-:W-:Y:S01]  /*51d0*/  VOTEU.ANY UP1, P0 ;  /* 0x0000000000ff7886 */ /* 0x010fe20000020100 */
[----:B------:R-:W-:Y:S01]  /*51e0*/  PLOP3.LUT P0, PT, PT, PT, UP1, 0x80, 0x8 ;  /* 0x000000000008781c */ /* 0x000fe20003f0f018 */
[----:B------:R-:W-:Y:S11]  /*51f0*/  UP2UR UR47, UPR, URZ, 0x2 ;  /* 0x00000002ff2f7883 */ /* 0x000ff60008000000 */
[----:B------:R-:W-:Y:S01]  /*5200*/  @!UPT UIADD3 URZ, UPT, UPT, URZ, URZ, URZ ;  /* 0x000000fffffff290 */ /* 0x000fe2000fffe0ff */
        /* <DEDUP_REMOVED lines=13> */
[----:B-1----:R-:W-:Y:S02]  /*52e0*/  UIMAD.WIDE.U32 UR4, UR52, UR51, URZ ;  /* 0x00000033340472a5 */ /* 0x002fe4000f8e00ff */
[----:B------:R-:W-:Y:S02]  /*52f0*/  UIMAD.WIDE.U32 UR6, UR53, UR48, URZ ;  /* 0x00000030350672a5 */ /* 0x000fe4000f8e00ff */
[----:B------:R-:W-:Y:S02]  /*5300*/  UISETP.NE.AND UP0, UPT, UR50, 0x1, UPT ;  /* 0x000000013200788c */ /* 0x000fe4000bf05270 */
[----:B------:R-:W-:Y:S02]  /*5310*/  UIMAD.WIDE.U32 UR8, UR37, UR51, URZ ;  /* 0x00000033250872a5 */ /* 0x000fe4000f8e00ff */
[----:B------:R-:W-:Y:S02]  /*5320*/  UIMAD.WIDE.U32 UR10, UR38, UR48, URZ ;  /* 0x00000030260a72a5 */ /* 0x000fe4000f8e00ff */
[----:B------:R-:W-:Y:S02]  /*5330*/  UISETP.NE.AND UP1, UPT, UR41, 0x1, UPT ;  /* 0x000000012900788c */ /* 0x000fe4000bf25270 */
[----:B------:R-:W-:Y:S01]  /*5340*/  UISETP.NE.AND UP2, UPT, UR40, 0x1, UPT ;  /* 0x000000012800788c */ /* 0x000fe2000bf45270 */
[----:B------:R-:W-:Y:S02]  /*5350*/  UMOV UR4, UR5 ;  /* 0x0000000500047c82 */ /* 0x000fe40008000000 */
[----:B------:R-:W-:Y:S03]  /*5360*/  USHF.R.U32.HI UR5, URZ, UR61, UR4 ;  /* 0x0000003dff057299 */ /* 0x000fe60008011604 */
[----:B------:R-:W-:Y:S02]  /*5370*/  UMOV UR4, UR7 ;  /* 0x0000000700047c82 */ /* 0x000fe40008000000 */
[----:B------:R-:W-:Y:S02]  /*5380*/  USHF.R.U32.HI UR7, URZ, UR49, UR4 ;  /* 0x00000031ff077299 */ /* 0x000fe40008011604 */
[----:B------:R-:W-:Y:S02]  /*5390*/  USEL UR4, UR52, UR5, !UP0 ;  /* 0x0000000534047287 */ /* 0x000fe4000c000000 */
[----:B------:R-:W-:Y:S01]  /*53a0*/  USEL UR7, UR53, UR7, !UP1 ;  /* 0x0000000735077287 */ /* 0x000fe2000c800000 */
[----:B------:R-:W-:Y:S01]  /*53b0*/  UMOV UR5, UR9 ;  /* 0x0000000900057c82 */ /* 0x000fe20008000000 */
[----:B------:R-:W-:Y:S02]  /*53c0*/  UIMAD.WIDE.U32 UR8, UR4, UR42, URZ ;  /* 0x0000002a040872a5 */ /* 0x000fe4000f8e00ff */
[----:B------:R-:W-:Y:S03]  /*53d0*/  USHF.R.U32.HI UR6, URZ, UR61, UR5 ;  /* 0x0000003dff067299 */ /* 0x000fe60008011605 */
[----:B------:R-:W-:Y:S01]  /*53e0*/  UMOV UR5, UR11 ;  /* 0x0000000b00057c82 */ /* 0x000fe20008000000 */
[----:B------:R-:W-:Y:S02]  /*53f0*/  UIMAD.WIDE.U32 UR10, UR7, UR42, URZ ;  /* 0x0000002a070a72a5 */ /* 0x000fe4000f8e00ff */
[----:B------:R-:W-:Y:S02]  /*5400*/  USHF.R.U32.HI UR12, URZ, UR49, UR5 ;  /* 0x00000031ff0c7299 */ /* 0x000fe40008011605 */
[----:B------:R-:W-:Y:S01]  /*5410*/  USEL UR6, UR37, UR6, !UP0 ;  /* 0x0000000625067287 */ /* 0x000fe2000c000000 */
[----:B------:R-:W-:Y:S02]  /*5420*/  UMOV UR5, UR9 ;  /* 0x0000000900057c82 */ /* 0x000fe40008000000 */
[----:B------:R-:W-:Y:S01]  /*5430*/  UMOV UR10, UR11 ;  /* 0x0000000b000a7c82 */ /* 0x000fe20008000000 */
[----:B------:R-:W-:Y:S02]  /*5440*/  @UP2 USHF.R.U32.HI UR4, URZ, UR43, UR5 ;  /* 0x0000002bff042299 */ /* 0x000fe40008011605 */
[----:B------:R-:W-:Y:S02]  /*5450*/  @UP2 USHF.R.U32.HI UR7, URZ, UR43, UR10 ;  /* 0x0000002bff072299 */ /* 0x000fe4000801160a */
[----:B------:R-:W-:Y:S02]  /*5460*/  UIMAD UR4, UR40, UR4, URZ ;  /* 0x00000004280472a4 */ /* 0x000fe4000f8e02ff */
[----:B------:R-:W-:Y:S02]  /*5470*/  UIMAD.WIDE.U32 UR10, UR6, UR42, URZ ;  /* 0x0000002a060a72a5 */ /* 0x000fe4000f8e00ff */
[----:B------:R-:W-:Y:S02]  /*5480*/  USEL UR5, UR38, UR12, !UP1 ;  /* 0x0000000c26057287 */ /* 0x000fe4000c800000 */
[----:B------:R-:W-:Y:S02]  /*5490*/  UIMAD UR8, UR40, UR7, URZ ;  /* 0x00000007280872a4 */ /* 0x000fe4000f8e02ff */
[----:B------:R-:W-:Y:S03]  /*54a0*/  UISETP.GE.AND UP0, UPT, UR6, UR4, UPT ;  /* 0x000000040600728c */ /* 0x000fe6000bf06270 */
[----:B------:R-:W-:Y:S01]  /*54b0*/  UMOV UR4, UR11 ;  /* 0x0000000b00047c82 */ /* 0x000fe20008000000 */
[----:B------:R-:W-:Y:S02]  /*54c0*/  UISETP.GE.OR UP0, UPT, UR5, UR8, UP0 ;  /* 0x000000080500728c */ /* 0x000fe40008706670 */
[----:B------:R-:W-:Y:S02]  /*54d0*/  USHF.R.U32.HI UR4, URZ, UR43, UR4 ;  /* 0x0000002bff047299 */ /* 0x000fe40008011604 */
[----:B------:R-:W-:Y:S02]  /*54e0*/  UIMAD.WIDE.U32 UR8, UR5, UR42, URZ ;  /* 0x0000002a050872a5 */ /* 0x000fe4000f8e00ff */
[----:B------:R-:W-:Y:S02]  /*54f0*/  USEL UR11, UR6, UR4, !UP2 ;  /* 0x00000004060b7287 */ /* 0x000fe4000d000000 */
[----:B------:R-:W-:Y:S02]  /*5500*/  UIADD3 UR8, UPT, UPT, -UR5, URZ, URZ ;  /* 0x000000ff05087290 */ /* 0x000fe4000fffe1ff */
[----:B------:R-:W-:Y:S01]  /*5510*/  UIADD3 UR10, UPT, UPT, -UR11, URZ, URZ ;  /* 0x000000ff0b0a7290 */ /* 0x000fe2000fffe1ff */
[----:B------:R-:W-:Y:S01]  /*5520*/  @!UP0 UMOV UR4, UR9 ;  /* 0x0000000900048c82 */ /* 0x000fe20008000000 */
[----:B------:R-:W-:Y:S02]  /*5530*/  UIADD3 UR9, UPT, UPT, -UR6, URZ, URZ ;  /* 0x000000ff06097290 */ /* 0x000fe4000fffe1ff */
[----:B------:R-:W-:Y:S02]  /*5540*/  @!UP0 USHF.R.U32.HI UR4, URZ, UR43, UR4 ;  /* 0x0000002bff048299 */ /* 0x000fe40008011604 */
[----:B------:R-:W-:Y:S02]  /*5550*/  UIMAD UR10, UR40, UR10, UR6 ;  /* 0x0000000a280a72a4 */ /* 0x000fe4000f8e0206 */
[----:B------:R-:W-:Y:S04]  /*5560*/  @!UP0 USEL UR4, UR5, UR4, !UP2 ;  /* 0x0000000405048287 */ /* 0x000fe8000d000000 */
[----:B------:R-:W-:Y:S02]  /*5570*/  @!UP0 UIMAD UR10, UR7, UR10, UR4 ;  /* 0x0000000a070a82a4 */ /* 0x000fe4000f8e0204 */
[----:B------:R-:W-:Y:S02]  /*5580*/  @!UP0 UIADD3 UR11, UPT, UPT, UR11, -UR4, URZ ;  /* 0x800000040b0b8290 */ /* 0x000fe4000fffe0ff */
[----:B------:R-:W-:Y:S02]  /*5590*/  UIMAD UR7, UR41, UR8, UR38 ;  /* 0x00000008290772a4 */ /* 0x000fe4000f8e0226 */
[----:B------:R-:W-:Y:S02]  /*55a0*/  @!UP0 UIMAD UR6, UR11, UR40, UR5 ;  /* 0x000000280b0682a4 */ /* 0x000fe4000f8e0205 */
[----:B------:R-:W-:Y:S01]  /*55b0*/  UIMAD UR4, UR50, UR9, UR37 ;  /* 0x00000009320472a4 */ /* 0x000fe2000f8e0225 */
[----:B------:R-:W-:Y:S02]  /*55c0*/  @!UP0 UMOV UR5, UR10 ;  /* 0x0000000a00058c82 */ /* 0x000fe40008000000 */
[----:B------:R-:W-:Y:S02]  /*55d0*/  UIMAD UR38, UR5, UR41, UR7 ;  /* 0x00000029052672a4 */ /* 0x000fe4000f8e0207 */
[----:B------:R-:W-:Y:S11]  /*55e0*/  UIMAD UR37, UR6, UR50, UR4 ;  /* 0x00000032062572a4 */ /* 0x000ff6000f8e0204 */
[----:B------:R-:W-:Y:S01]  /*55f0*/  @!UPT UIADD3 URZ, UPT, UPT, URZ, URZ, URZ ;  /* 0x000000fffffff290 */ /* 0x000fe2000fffe0ff */
.L_x_95:
[----:B-1----:R-:W-:Y:S01]  /*5600*/  UISETP.NE.AND UP0, UPT, UR39, 0x1, UPT ;  /* 0x000000012700788c */ /* 0x002fe2000bf05270 */
[----:B------:R-:W-:Y:S10]  /*5610*/  IADD3 R144, PT, PT, R144, 0x1, RZ ;  /* 0x0000000190907810 */ /* 0x000ff40007ffe0ff */
[----:B------:R-:W1:Y:S01]  /*5620*/  @!UP0 LDCU.128 UR12, c[0x0][0xb10] ;  /* 0x00016200ff0c87ac */ /* 0x000e620008000c00 */
[----:B------:R-:W3:Y:S01]  /*5630*/  @!UP0 LDCU UR5, c[0x0][0xb0c] ;  /* 0x00016180ff0587ac */ /* 0x000ee20008000800 */
[----:B------:R-:W4:Y:S01]  /*5640*/  @!UP0 LDCU UR10, c[0x0][0xb20] ;  /* 0x00016400ff0a87ac */ /* 0x000f220008000800 */
[----:B-1----:R-:W-:Y:S02]  /*5650*/  UIMAD.WIDE.U32 UR8, UR38, UR12, URZ ;  /* 0x0000000c260872a5 */ /* 0x002fe4000f8e00ff */
[----:B------:R-:W-:Y:S02]  /*5660*/  UIMAD.WIDE.U32 UR6, UR37, UR15, URZ ;  /* 0x0000000f250672a5 */ /* 0x000fe4000f8e00ff */
[----:B------:R-:W-:Y:S03]  /*5670*/  @!UP0 UISETP.NE.AND UP1, UPT, UR14, 0x1, UPT ;  /* 0x000000010e00888c */ /* 0x000fe6000bf25270 */
[----:B------:R-:W-:Y:S01]  /*5680*/  @!UP0 UMOV UR4, UR9 ;  /* 0x0000000900048c82 */ /* 0x000fe20008000000 */
[----:B---3--:R-:W-:Y:S02]  /*5690*/  @!UP0 UISETP.NE.AND UP2, UPT, UR5, 0x1, UPT ;  /* 0x000000010500888c */ /* 0x008fe4000bf45270 */
[----:B------:R-:W-:Y:S01]  /*56a0*/  @!UP0 USHF.R.U32.HI UR4, URZ, UR13, UR4 ;  /* 0x0000000dff048299 */ /* 0x000fe20008011604 */
[----:B------:R-:W-:Y:S02]  /*56b0*/  @!UP0 UMOV UR6, UR7 ;  /* 0x0000000700068c82 */ /* 0x000fe40008000000 */
[----:B----4-:R-:W-:Y:S02]  /*56c0*/  @!UP0 USHF.R.U32.HI UR6, URZ, UR10, UR6 ;  /* 0x0000000aff068299 */ /* 0x010fe40008011606 */
[----:B------:R-:W-:Y:S02]  /*56d0*/  @!UP0 USEL UR7, UR38, UR4, !UP2 ;  /* 0x0000000426078287 */ /* 0x000fe4000d000000 */
[----:B------:R-:W-:Y:S04]  /*56e0*/  @!UP0 USEL UR6, UR37, UR6, !UP1 ;  /* 0x0000000625068287 */ /* 0x000fe8000c800000 */
[----:B------:R-:W-:Y:S02]  /*56f0*/  @!UP0 UIADD3 UR4, UPT, UPT, -UR7, UR6, URZ ;  /* 0x0000000607048290 */ /* 0x000fe4000fffe1ff */
[----:B------:R-:W-:Y:S02]  /*5700*/  @!UP0 UIADD3 UR6, UPT, UPT, UR7, -UR6, URZ ;  /* 0x8000000607068290 */ /* 0x000fe4000fffe0ff */
[----:B------:R-:W-:Y:S02]  /*5710*/  @!UP0 UIMAD UR38, UR4, UR5, UR38 ;  /* 0x00000005042682a4 */ /* 0x000fe4000f8e0226 */
[----:B------:R-:W-:Y:S02]  /*5720*/  @!UP0 UIMAD UR37, UR6, UR14, UR37 ;  /* 0x0000000e062582a4 */ /* 0x000fe4000f8e0225 */
[----:B------:R-:W-:Y:S09]  /*5730*/  ULOP3.LUT UP0, URZ, UR59, 0x1b0, URZ, 0xc0, !UPT ;  /* 0x000001b03bff7892 */ /* 0x000ff2000f80c0ff */
[----:B------:R-:W-:Y:S05]  /*5740*/  BRA.U !UP0, `(.L_x_96) ;  /* 0x0000000108407547 */ /* 0x000fea000b800000 */
[----:B------:R-:W1:Y:S01]  /*5750*/  LDCU.64 UR8, c[0x4][0x80] ;  /* 0x01001000ff0877ac */ /* 0x000e620008000a00 */
[----:B------:R-:W-:Y:S01]  /*5760*/  MOV R3, 0x0 ;  /* 0x0000000000037802 */ /* 0x000fe20000000f00 */
[----:B------:R-:W-:Y:S02]  /*5770*/  HFMA2 R12, -RZ, RZ, 0, 5.9604644775390625e-08 ;  /* 0x00000001ff0c7431 */ /* 0x000fe400000001ff */
[----:B------:R-:W-:Y:S02]  /*5780*/  IMAD.MOV.U32 R8, RZ, RZ, 0x70 ;  /* 0x00000070ff087424 */ /* 0x000fe400078e00ff */
[----:B------:R-:W-:Y:S01]  /*5790*/  IMAD.MOV.U32 R13, RZ, RZ, RZ ;  /* 0x000000ffff0d7224 */ /* 0x000fe200078e00ff */
[----:B------:R-:W3:Y:S01]  /*57a0*/  LDCU.64 UR6, c[0x4][0x88] ;  /* 0x01001100ff0677ac */ /* 0x000ee20008000a00 */
[----:B------:R-:W4:Y:S01]  /*57b0*/  LDC.64 R2, c[0x4][R3] ;  /* 0x0100000003027b82 */ /* 0x000f220000000a00 */
[----:B------:R-:W2:Y:S01]  /*57c0*/  LDCU.64 UR4, c[0x4][0x8] ;  /* 0x01000100ff0477ac */ /* 0x000ea20008000a00 */
[----:B-1----:R-:W-:Y:S01]  /*57d0*/  MOV R5, UR9 ;  /* 0x0000000900057c02 */ /* 0x002fe20008000f00 */
[----:B------:R-:W-:Y:S01]  /*57e0*/  IMAD.U32 R4, RZ, RZ, UR8 ;  /* 0x00000008ff047e24 */ /* 0x000fe2000f8e00ff */
[----:B---3--:R-:W-:Y:S01]  /*57f0*/  MOV R7, UR7 ;  /* 0x0000000700077c02 */ /* 0x008fe20008000f00 */
[----:B------:R-:W-:Y:S01]  /*5800*/  IMAD.U32 R6, RZ, RZ, UR6 ;  /* 0x00000006ff067e24 */ /* 0x000fe2000f8e00ff */
[----:B--2---:R-:W-:Y:S01]  /*5810*/  MOV R11, UR5 ;  /* 0x00000005000b7c02 */ /* 0x004fe20008000f00 */
[----:B------:R-:W-:Y:S02]  /*5820*/  IMAD.U32 R10, RZ, RZ, UR4 ;  /* 0x00000004ff0a7e24 */ /* 0x000fe4000f8e00ff */
[----:B------:R-:W-:Y:S07]  /*5830*/  LEPC R20, `(.L_x_96) ;  /* 0x000000001014794e */ /* 0x000fee0000000000 */
[----:B----45:R-:W-:Y:S05]  /*5840*/  CALL.ABS.NOINC R2 ;  /* 0x0000000002007343 */ /* 0x030fea0003c00000 */
.L_x_96:
[----:B------:R-:W-:Y:S01]  /*5850*/  LOP3.LUT P0, RZ, R151, 0x1b0, RZ, 0xc0, !PT ;  /* 0x000001b097ff7812 */ /* 0x000fe2000780c0ff */
[----:B------:R-:W-:Y:S11]  /*5860*/  BSSY.RECONVERGENT B6, `(.L_x_97) ;  /* 0x0000013000067945 */ /* 0x000ff60003800200 */
[----:B------:R-:W-:Y:S01]  /*5870*/  @!UPT UIADD3 URZ, UPT, UPT, URZ, URZ, URZ ;  /* 0x000000fffffff290 */ /* 0x000fe2000fffe0ff */
[----:B------:R-:W-:Y:S05]  /*5880*/  @!P0 BRA `(.L_x_98) ;  /* 0x0000000000408947 */ /* 0x000fea0003800000 */
        /* <DEDUP_REMOVED lines=16> */
.L_x_98:
[----:B------:R-:W-:Y:S05]  /*5990*/  BSYNC.RECONVERGENT B6 ;  /* 0x0000000000067941 */ /* 0x000fea0003800200 */
.L_x_97:
[----:B------:R-:W-:Y:S01]  /*59a0*/  ISETP.NE.U32.AND P3, PT, R138, RZ, PT ;  /* 0x000000ff8a00720c */ /* 0x000fe20003f65070 */
[----:B------:R-:W-:Y:S01]  /*59b0*/  UISETP.NE.AND UP1, UPT, UR60, URZ, UPT ;  /* 0x000000ff3c00728c */ /* 0x000fe2000bf25270 */
[----:B------:R-:W-:Y:S02]  /*59c0*/  ISETP.NE.U32.AND P4, PT, R134, RZ, PT ;  /* 0x000000ff8600720c */ /* 0x000fe40003f85070 */
[----:B------:R-:W-:Y:S02]  /*59d0*/  ISETP.NE.AND.EX P3, PT, R139, RZ, PT, P3 ;  /* 0x000000ff8b00720c */ /* 0x000fe40003f65330 */
[----:B------:R-:W-:Y:S02]  /*59e0*/  PLOP3.LUT P1, PT, PT, PT, PT, 0x8, 0x80 ;  /* 0x000000000080781c */ /* 0x000fe40003f2e170 */
[----:B------:R-:W-:Y:S02]  /*59f0*/  PLOP3.LUT P0, PT, PT, PT, UP1, 0x80, 0x8 ;  /* 0x000000000008781c */ /* 0x000fe40003f0f018 */
[----:B------:R-:W-:Y:S02]  /*5a00*/  ISETP.NE.AND.EX P4, PT, R135, RZ, PT, P4 ;  /* 0x000000ff8700720c */ /* 0x000fe40003f85340 */
[----:B------:R-:W1:Y:S09]  /*5a10*/  @UP1 LDCU.64 UR4, c[0x0][0x888] ;  /* 0x00011100ff0417ac */ /* 0x000e720008000a00 */
[----:B------:R-:W-:Y:S01]  /*5a20*/  @P0 PLOP3.LUT P1, PT, P3, PT, PT, 0x80, 0x8 ;  /* 0x000000000008081c */ /* 0x000fe20001f2f070 */
[----:B-1----:R-:W-:Y:S04]  /*5a30*/  @UP1 UISETP.NE.U32.AND UP0, UPT, UR4, URZ, UPT ;  /* 0x000000ff0400128c */ /* 0x002fe8000bf05070 */
[----:B------:R-:W-:Y:S04]  /*5a40*/  @UP1 UISETP.NE.AND.EX UP0, UPT, UR5, URZ, UPT, UP0 ;  /* 0x000000ff0500128c */ /* 0x000fe8000bf05300 */
[----:B------:R-:W-:Y:S01]  /*5a50*/  @UP1 USEL UR4, URZ, 0xffffffff, UP0 ;  /* 0xffffffffff041887 */ /* 0x000fe20008000000 */
[----:B------:R-:W-:Y:S11]  /*5a60*/  @!P3 BRA `(.L_x_99) ;  /* 0x000000000030b947 */ /* 0x000ff60003800000 */
[----:B------:R-:W-:Y:S01]  /*5a70*/  ISETP.NE.U32.AND P2, PT, R136, RZ, PT ;  /* 0x000000ff8800720c */ /* 0x000fe20003f45070 */
[----:B------:R-:W1:Y:S01]  /*5a80*/  LDCU.64 UR6, c[0x0][0x358] ;  /* 0x00006b00ff0677ac */ /* 0x000e620008000a00 */
[----:B------:R-:W-:Y:S02]  /*5a90*/  IMAD.MOV.U32 R141, RZ, RZ, 0x1 ;  /* 0x00000001ff8d7424 */ /* 0x000fe400078e00ff */
[----:B------:R-:W-:Y:S11]  /*5aa0*/  ISETP.NE.AND.EX P2, PT, R137, RZ, PT, P2 ;  /* 0x000000ff8900720c */ /* 0x000ff60003f45320 */
[----:B------:R-:W-:Y:S02]  /*5ab0*/  @!UPT UIADD3 URZ, UPT, UPT, URZ, URZ, URZ ;  /* 0x000000fffffff290 */ /* 0x000fe4000fffe0ff */
[----:B------:R-:W3:Y:S01]  /*5ac0*/  @P2 LDC.64 R2, c[0x0][0x888] ;  /* 0x00022200ff022b82 */ /* 0x000ee20000000a00 */
[----:B--2---:R-:W-:Y:S04]  /*5ad0*/  @P2 IMAD R0, R138, UR36, RZ ;  /* 0x000000248a002c24 */ /* 0x004fe8000f8e02ff */
[----:B---3--:R-:W-:Y:S04]  /*5ae0*/  @P2 IMAD.WIDE R2, R0, 0x4, R2 ;  /* 0x0000000400022825 */ /* 0x008fe800078e0202 */
[----:B------:R-:W-:Y:S01]  /*5af0*/  HFMA2 R0, -RZ, RZ, 0, 5.9604644775390625e-08 ;  /* 0x00000001ff007431 */ /* 0x000fe200000001ff */
[----:B-1---5:R1:W5:Y:S04]  /*5b00*/  @P2 LDG.E R71, desc[UR6][R2.64] ;  /* 0x0000000602472981 */ /* 0x022368000c1e1900 */
[----:B------:R-:W-:Y:S01]  /*5b10*/  @!P2 PRMT R141, R0, 0x7610, R141 ;  /* 0x00007610008da816 */ /* 0x000fe2000000008d */
[----:B-1----:R-:W3:Y:S06]  /*5b20*/  @!P2 LDC R71, c[0x0][0x880] ;  /* 0x00022000ff47ab82 */ /* 0x002eec0000000800 */
.L_x_99:
[----:B------:R-:W-:Y:S05]  /*5b30*/  @!P4 BRA `(.L_x_100) ;  /* 0x000000000024c947 */ /* 0x000fea0003800000 */
[----:B------:R-:W-:Y:S01]  /*5b40*/  ISETP.NE.U32.AND P2, PT, R132, RZ, PT ;  /* 0x000000ff8400720c */ /* 0x000fe20003f45070 */
[----:B------:R-:W1:Y:S03]  /*5b50*/  LDCU.64 UR6, c[0x0][0x358] ;  /* 0x00006b00ff0677ac */ /* 0x000e660008000a00 */
[----:B------:R-:W-:Y:S11]  /*5b60*/  ISETP.NE.AND.EX P2, PT, R133, RZ, PT, P2 ;  /* 0x000000ff8500720c */ /* 0x000ff60003f45320 */
[----:B------:R-:W-:Y:S02]  /*5b70*/  @!UPT UIADD3 URZ, UPT, UPT, URZ, URZ, URZ ;  /* 0x000000fffffff290 */ /* 0x000fe4000fffe0ff */
[----:B------:R-:W4:Y:S01]  /*5b80*/  @P2 LDC.64 R2, c[0x0][0x8a8] ;  /* 0x00022a00ff022b82 */ /* 0x000f220000000a00 */
[----:B--2---:R-:W-:Y:S04]  /*5b90*/  @P2 IMAD R0, R134, UR36, RZ ;  /* 0x0000002486002c24 */ /* 0x004fe8000f8e02ff */
[----:B----4-:R-:W-:Y:S05]  /*5ba0*/  @P2 IMAD.WIDE R2, R0, 0x4, R2 ;  /* 0x0000000400022825 */ /* 0x010fea00078e0202 */
[----:B-1---5:R1:W5:Y:S02]  /*5bb0*/  @P2 LDG.E R70, desc[UR6][R2.64] ;  /* 0x0000000602462981 */ /* 0x022364000c1e1900 */
[----:B-1----:R-:W4:Y:S02]  /*5bc0*/  @!P2 LDC R70, c[0x0][0x8a0] ;  /* 0x00022800ff46ab82 */ /* 0x002f240000000800 */
.L_x_100:
[----:B---3-5:R-:W-:Y:S01]  /*5bd0*/  @P0 FSETP.NEU.AND P4, PT, R71, RZ, PT ;  /* 0x000000ff4700020b */ /* 0x028fe20003f8d000 */
[----:B--2---:R-:W-:Y:S01]  /*5be0*/  IMAD.U32 R0, RZ, RZ, UR4 ;  /* 0x00000004ff007e24 */ /* 0x004fe2000f8e00ff */
[----:B------:R-:W-:Y:S01]  /*5bf0*/  @P0 LOP3.LUT P2, RZ, R141, 0xff, RZ, 0xc0, !PT ;  /* 0x000000ff8dff0812 */ /* 0x000fe2000784c0ff */
[----:B------:R-:W-:Y:S01]  /*5c00*/  BSSY B1, `(.L_x_101) ;  /* 0x000003e000017945 */ /* 0x000fe20003800000 */
[----:B------:R-:W-:Y:S02]  /*5c10*/  @P0 SEL R2, RZ, 0xffffffff, P4 ;  /* 0xffffffffff020807 */ /* 0x000fe40002000000 */
[----:B------:R-:W-:Y:S02]  /*5c20*/  CS2R R18, SRZ ;  /* 0x0000000000127805 */ /* 0x000fe4000001ff00 */
[----:B------:R-:W-:Y:S02]  /*5c30*/  LEA R143, R68, UR44, 0x3 ;  /* 0x0000002c448f7c11 */ /* 0x000fe4000f8e18ff */
[----:B------:R-:W-:Y:S02]  /*5c40*/  CS2R R16, SRZ ;  /* 0x0000000000107805 */ /* 0x000fe4000001ff00 */
[----:B------:R-:W-:Y:S02]  /*5c50*/  @P1 SEL R2, R0, R2, !P2 ;  /* 0x0000000200021207 */ /* 0x000fe40005000000 */
[----:B------:R-:W-:Y:S02]  /*5c60*/  CS2R R26, SRZ ;  /* 0x00000000001a7805 */ /* 0x000fe4000001ff00 */
[----:B------:R-:W-:Y:S02]  /*5c70*/  SHF.L.U32 R4, R147, 0x1f, RZ ;  /* 0x0000001f93047819 */ /* 0x000fe400000006ff */
[----:B------:R-:W-:Y:S02]  /*5c80*/  CS2R R24, SRZ ;  /* 0x0000000000187805 */ /* 0x000fe4000001ff00 */
[----:B------:R-:W-:Y:S02]  /*5c90*/  @P0 LOP3.LUT R2, R2, 0x1, RZ, 0xc0, !PT ;  /* 0x0000000102020812 */ /* 0x000fe400078ec0ff */
[----:B------:R-:W-:Y:S02]  /*5ca0*/  CS2R R30, SRZ ;  /* 0x00000000001e7805 */ /* 0x000fe4000001ff00 */
[----:B------:R-:W-:Y:S02]  /*5cb0*/  PLOP3.LUT P5, PT, PT, PT, PT, 0x8, 0x80 ;  /* 0x000000000080781c */ /* 0x000fe40003fae170 */
[----:B------:R-:W-:Y:S02]  /*5cc0*/  CS2R R28, SRZ ;  /* 0x00000000001c7805 */ /* 0x000fe4000001ff00 */
[----:B------:R-:W-:Y:S01]  /*5cd0*/  ISETP.NE.U32.OR P1, PT, R2, 0x1, !P0 ;  /* 0x000000010200780c */ /* 0x000fe20004725470 */
[----:B------:R-:W-:Y:S01]  /*5ce0*/  IMAD R2, R68, 0x40, R69 ;  /* 0x0000004044027824 */ /* 0x000fe200078e0245 */
[----:B------:R-:W-:Y:S02]  /*5cf0*/  CS2R R34, SRZ ;  /* 0x0000000000227805 */ /* 0x000fe4000001ff00 */
[----:B------:R-:W-:Y:S09]  /*5d00*/  CS2R R32, SRZ ;  /* 0x0000000000207805 */ /* 0x000ff2000001ff00 */
[----:B------:R-:W-:Y:S04]  /*5d10*/  @P1 SHF.L.U32 R0, R145, 0x1f, RZ ;  /* 0x0000001f91001819 */ /* 0x000fe800000006ff */
[----:B------:R-:W1:Y:S01]  /*5d20*/  @P1 SYNCS.PHASECHK.TRANS64.TRYWAIT P0, [UR44+0x30], R0 ;  /* 0x00003000ff0015a7 */ /* 0x000e62000800112c */
[----:B------:R2:W3:Y:S01]  /*5d30*/  SYNCS.PHASECHK.TRANS64.TRYWAIT P4, [R143+URZ+0x70], R4 ;  /* 0x000070048f0075a7 */ /* 0x0004e200080811ff */
[----:B-1----:R-:W-:Y:S01]  /*5d40*/  @P1 PLOP3.LUT P5, PT, P0, PT, PT, 0x8, 0x80 ;  /* 0x000000000080181c */ /* 0x002fe200007ae170 */
[----:B------:R-:W-:Y:S01]  /*5d50*/  @!UPT UIADD3 URZ, UPT, UPT, URZ, URZ, URZ ;  /* 0x000000fffffff290 */ /* 0x000fe2000fffe0ff */
[----:B--23--:R-:W-:Y:S11]  /*5d60*/  @!P1 BRA `(.L_x_102) ;  /* 0x00000000009c9947 */ /* 0x00cff60003800000 */
[----:B------:R-:W-:Y:S01]  /*5d70*/  ISETP.NE.U32.AND P0, PT, RZ, UR56, PT ;  /* 0x00000038ff007c0c */ /* 0x000fe2000bf05070 */
[----:B------:R-:W-:Y:S01]  /*5d80*/  BSSY B0, `(.L_x_103) ;  /* 0x0000016000007945 */ /* 0x000fe20003800000 */
[----:B------:R-:W-:Y:S02]  /*5d90*/  FSETP.NEU.AND P2, PT, R71, RZ, PT ;  /* 0x000000ff4700720b */ /* 0x000fe40003f4d000 */
[----:B------:R-:W-:Y:S02]  /*5da0*/  CS2R R34, SRZ ;  /* 0x0000000000227805 */ /* 0x000fe4000001ff00 */
[----:B------:R-:W-:Y:S02]  /*5db0*/  ISETP.NE.AND.EX P0, PT, RZ, UR57, PT, P0 ;  /* 0x00000039ff007c0c */ /* 0x000fe4000bf05300 */
[----:B------:R-:W-:Y:S02]  /*5dc0*/  CS2R R32, SRZ ;  /* 0x0000000000207805 */ /* 0x000fe4000001ff00 */
[----:B------:R-:W-:Y:S02]  /*5dd0*/  LOP3.LUT P1, RZ, R141, 0xff, RZ, 0xc0, !PT ;  /* 0x000000ff8dff7812 */ /* 0x000fe4000782c0ff */
[----:B------:R-:W-:Y:S02]  /*5de0*/  CS2R R30, SRZ ;  /* 0x00000000001e7805 */ /* 0x000fe4000001ff00 */
[----:B------:R-:W-:Y:S02]  /*5df0*/  SEL R0, RZ, 0xffffffff, P2 ;  /* 0xffffffffff007807 */ /* 0x000fe40001000000 */
[----:B------:R-:W-:Y:S02]  /*5e00*/  CS2R R28, SRZ ;  /* 0x00000000001c7805 */ /* 0x000fe4000001ff00 */
[----:B------:R-:W-:Y:S02]  /*5e10*/  SEL R3, RZ, 0xffffffff, P0 ;  /* 0xffffffffff037807 */ /* 0x000fe40000000000 */
[----:B------:R-:W-:Y:S02]  /*5e20*/  CS2R R26, SRZ ;  /* 0x00000000001a7805 */ /* 0x000fe4000001ff00 */
[----:B------:R-:W-:Y:S02]  /*5e30*/  CS2R R24, SRZ ;  /* 0x0000000000187805 */ /* 0x000fe4000001ff00 */
[----:B------:R-:W-:Y:S02]  /*5e40*/  CS2R R18, SRZ ;  /* 0x0000000000127805 */ /* 0x000fe4000001ff00 */
[----:B------:R-:W-:Y:S02]  /*5e50*/  @P3 SEL R0, R3, R0, !P1 ;  /* 0x0000000003003207 */ /* 0x000fe40004800000 */
[----:B------:R-:W-:Y:S02]  /*5e60*/  CS2R R16, SRZ ;  /* 0x0000000000107805 */ /* 0x000fe4000001ff00 */
[----:B------:R-:W-:Y:S04]  /*5e70*/  LOP3.LUT R0, R0, 0x1, RZ, 0xc0, !PT ;  /* 0x0000000100007812 */ /* 0x000fe800078ec0ff */
[----:B------:R-:W-:Y:S01]  /*5e80*/  ISETP.NE.U32.AND P0, PT, R0, 0x1, PT ;  /* 0x000000010000780c */ /* 0x000fe20003f05070 */
[----:B------:R-:W-:Y:S01]  /*5e90*/  @!UPT UIADD3 URZ, UPT, UPT, URZ, URZ, URZ ;  /* 0x000000fffffff290 */ /* 0x000fe2000fffe0ff */
[----:B------:R-:W-:Y:S11]  /*5ea0*/  @!P5 BRA `(.L_x_104) ;  /* 0x00000000000cd947 */ /* 0x000ff60003800000 */
[----:B------:R-:W-:Y:S04]  /*5eb0*/  SHF.L.U32 R3, R145, 0x1f, RZ ;  /* 0x0000001f91037819 */ /* 0x000fe800000006ff */
[----:B------:R-:W1:Y:S02]  /*5ec0*/  SYNCS.PHASECHK.TRANS64.TRYWAIT P1, [UR44+0x30], R3 ;  /* 0x00003003ff0075a7 */ /* 0x000e64000802112c */
[----:B-1----:R-:W-:Y:S05]  /*5ed0*/  @!P1 BRA `(.L_x_105) ;  /* 0x0000001c00989947 */ /* 0x002fea0003800000 */
.L_x_104:
[----:B------:R-:W-:Y:S05]  /*5ee0*/  BSYNC B0 ;  /* 0x0000000000007941 */ /* 0x000fea0003800000 */
.L_x_103:
[----:B------:R2:W3:Y:S01]  /*5ef0*/  @P0 LDS.128 R32, [R140+UR44+0x200] ;  /* 0x0002002c8c200984 */ /* 0x0004e20008000c00 */
[----:B------:R-:W5:Y:S01]  /*5f00*/  S2UR UR5, SR_CgaCtaId ;  /* 0x00000000000579c3 */ /* 0x000f620000008800 */
[----:B------:R-:W-:Y:S01]  /*5f10*/  UIADD3 UR4, UPT, UPT, UR44, 0x38, URZ ;  /* 0x000000382c047890 */ /* 0x000fe2000fffe0ff */
[----:B------:R-:W-:Y:S01]  /*5f20*/  LOP3.LUT R145, R145, 0x1, RZ, 0x3c, !PT ;  /* 0x0000000191917812 */ /* 0x000fe200078e3cff */
[----:B------:R2:W1:Y:S04]  /*5f30*/  @P0 LDS.128 R28, [R150+0x10] ;  /* 0x00001000961c0984 */ /* 0x0004680000000c00 */
[----:B------:R2:W1:Y:S04]  /*5f40*/  @P0 LDS.128 R24, [R149+0x20] ;  /* 0x0000200095180984 */ /* 0x0004680000000c00 */
[----:B------:R2:W1:Y:S01]  /*5f50*/  @P0 LDS.128 R16, [R148+0x30] ;  /* 0x0000300094100984 */ /* 0x0004620000000c00 */
[----:B------:R-:W-:Y:S01]  /*5f60*/  @!PT LDS RZ, [RZ] ;  /* 0x00000000fffff984 */ /* 0x000fe20000000800 */
[----:B------:R-:W-:Y:S01]  /*5f70*/  @!PT LDS RZ, [RZ] ;  /* 0x00000000fffff984 */ /* 0x000fe20000000800 */
[----:B------:R-:W-:Y:S01]  /*5f80*/  @!PT LDS RZ, [RZ] ;  /* 0x00000000fffff984 */ /* 0x000fe20000000800 */
[----:B------:R-:W-:Y:S01]  /*5f90*/  @!PT LDS RZ, [RZ] ;  /* 0x00000000fffff984 */ /* 0x000fe20000000800 */
[----:B------:R4:W-:Y:S06]  /*5fa0*/  MEMBAR.ALL.CTA ;  /* 0x0000000000007992 */ /* 0x0009ec0000008000 */
[----:B----4-:R-:W4:Y:S01]  /*5fb0*/  FENCE.VIEW.ASYNC.S ;  /* 0x00000000000073c6 */ /* 0x010f220000000000 */
[----:B-----5:R-:W-:Y:S09]  /*5fc0*/  UPRMT UR4, UR5, 0x654, UR4 ;  /* 0x0000065405047896 */ /* 0x020ff20008000004 */
[----:B----4-:R-:W-:Y:S03]  /*5fd0*/  SYNCS.ARRIVE.TRANS64.RED.A1T0 RZ, [UR4], RZ ;  /* 0x000000ffffff79a7 */ /* 0x010fe60008100404 */
.L_x_102:
[----:B------:R-:W-:Y:S05]  /*5fe0*/  BSYNC B1 ;  /* 0x0000000000017941 */ /* 0x000fea0003800000 */
.L_x_101:
[----:B-1----:R-:W-:Y:S04]  /*5ff0*/  SHF.R.U32.HI R0, RZ, 0x15, R2 ;  /* 0x00000015ff007819 */ /* 0x002fe80000011602 */
[----:B------:R-:W-:Y:S01]  /*6000*/  LOP3.LUT P0, RZ, R0, 0x3, R142, 0x48, !PT ;  /* 0x0000000300ff7812 */ /* 0x000fe2000780488e */
[----:B------:R-:W-:Y:S01]  /*6010*/  @!UPT UIADD3 URZ, UPT, UPT, URZ, URZ, URZ ;  /* 0x000000fffffff290 */ /* 0x000fe2000fffe0ff */
[----:B------:R-:W-:Y:S11]  /*6020*/  @P4 BRA `(.L_x_106) ;  /* 0x0000000000084947 */ /* 0x000ff60003800000 */
[----:B------:R-:W1:Y:S02]  /*6030*/  SYNCS.PHASECHK.TRANS64.TRYWAIT P1, [R143+URZ+0x70], R4 ;  /* 0x000070048f0075a7 */ /* 0x000e6400080211ff */
[----:B-1----:R-:W-:Y:S05]  /*6040*/  @!P1 BRA `(.L_x_107) ;  /* 0x0000001c00549947 */ /* 0x002fea0003800000 */
.L_x_106:
[----:B------:R-:W-:Y:S05]  /*6050*/  @!P0 BRA `(.L_x_108) ;  /* 0x0000000000408947 */ /* 0x000fea0003800000 */
[----:B------:R-:W1:Y:S01]  /*6060*/  LDCU.64 UR8, c[0x4][0x70] ;  /* 0x01000e00ff0877ac */ /* 0x000e620008000a00 */
[----:B------:R-:W-:Y:S01]  /*6070*/  MOV R15, 0x0 ;  /* 0x00000000000f7802 */ /* 0x000fe20000000f00 */
[----:B------:R-:W-:Y:S02]  /*6080*/  HFMA2 R12, -RZ, RZ, 0, 5.9604644775390625e-08 ;  /* 0x00000001ff0c7431 */ /* 0x000fe400000001ff */
[----:B------:R-:W-:Y:S02]  /*6090*/  IMAD.MOV.U32 R8, RZ, RZ, 0x192 ;  /* 0x00000192ff087424 */ /* 0x000fe400078e00ff */
[----:B------:R-:W-:Y:S01]  /*60a0*/  IMAD.MOV.U32 R13, RZ, RZ, RZ ;  /* 0x000000ffff0d7224 */ /* 0x000fe200078e00ff */
[----:B------:R-:W5:Y:S01]  /*60b0*/  LDCU.64 UR6, c[0x4][0x78] ;  /* 0x01000f00ff0677ac */ /* 0x000f620008000a00 */
[----:B------:R-:W2:Y:S01]  /*60c0*/  LDC.64 R14, c[0x4][R15] ;  /* 0x010000000f0e7b82 */ /* 0x000ea20000000a00 */
[----:B------:R-:W3:Y:S01]  /*60d0*/  LDCU.64 UR4, c[0x4][0x10] ;  /* 0x01000200ff0477ac */ /* 0x000ee20008000a00 */
[----:B-1----:R-:W-:Y:S01]  /*60e0*/  MOV R5, UR9 ;  /* 0x0000000900057c02 */ /* 0x002fe20008000f00 */
[----:B------:R-:W-:Y:S01]  /*60f0*/  IMAD.U32 R4, RZ, RZ, UR8 ;  /* 0x00000008ff047e24 */ /* 0x000fe2000f8e00ff */
[----:B-----5:R-:W-:Y:S01]  /*6100*/  MOV R7, UR7 ;  /* 0x0000000700077c02 */ /* 0x020fe20008000f00 */
[----:B------:R-:W-:Y:S01]  /*6110*/  IMAD.U32 R6, RZ, RZ, UR6 ;  /* 0x00000006ff067e24 */ /* 0x000fe2000f8e00ff */
[----:B---3--:R-:W-:Y:S01]  /*6120*/  MOV R11, UR5 ;  /* 0x00000005000b7c02 */ /* 0x008fe20008000f00 */
[----:B------:R-:W-:Y:S02]  /*6130*/  IMAD.U32 R10, RZ, RZ, UR4 ;  /* 0x00000004ff0a7e24 */ /* 0x000fe4000f8e00ff */
[----:B------:R-:W-:Y:S07]  /*6140*/  LEPC R20, `(.L_x_108) ;  /* 0x000000001014794e */ /* 0x000fee0000000000 */
[----:B--2-4-:R-:W-:Y:S05]  /*6150*/  CALL.ABS.NOINC R14 ;  /* 0x000000000e007343 */ /* 0x014fea0003c00000 */
.L_x_108:
[----:B------:R-:W-:Y:S01]  /*6160*/  LOP3.LUT P0, RZ, R131, 0x60, RZ, 0xc0, !PT ;  /* 0x0000006083ff7812 */ /* 0x000fe2000780c0ff */
[----:B------:R-:W-:Y:S05]  /*6170*/  WARPSYNC.ALL ;  /* 0x0000000000007948 */ /* 0x000fea0003800000 */
[----:B------:R-:W-:Y:S01]  /*6180*/  R2UR UR4, R2 ;  /* 0x00000000020472ca */ /* 0x000fe200000e0000 */
[----:B------:R-:W-:Y:S01]  /*6190*/  BSSY.RECONVERGENT B0, `(.L_x_109) ;  /* 0x000011f000007945 */ /* 0x000fe20003800200 */
[----:B---3--:R-:W-:Y:S02]  /*61a0*/  F2FP.F16.E4M3.UNPACK_B R2, R32 ;  /* 0x00000020ff02723e */ /* 0x008fe400020006ff */
[-C--:B------:R-:W-:Y:S02]  /*61b0*/  F2FP.F16.E4M3.UNPACK_B R21, R33.reuse ;  /* 0x00000021ff15723e */ /* 0x080fe400020006ff */
[----:B------:R-:W-:Y:S01]  /*61c0*/  F2FP.F16.E4M3.UNPACK_B R12, R28 ;  /* 0x0000001cff0c723e */ /* 0x000fe200020006ff */
[----:B------:R-:W-:Y:S01]  /*61d0*/  HADD2.F32 R0, -RZ, R2.H0_H0 ;  /* 0x20000002ff007230 */ /* 0x000fe20000004100 */
[----:B------:R-:W-:Y:S01]  /*61e0*/  F2FP.F16.E4M3.UNPACK_B R32, R32.H1 ;  /* 0x00000020ff20723e */ /* 0x000fe200030006ff */
[--C-:B------:R-:W-:Y:S01]  /*61f0*/  HADD2.F32 R73, -RZ, R21.reuse.H0_H0 ;  /* 0x20000015ff497230 */ /* 0x100fe20000004100 */
[----:B------:R-:W-:Y:S01]  /*6200*/  F2FP.F16.E4M3.UNPACK_B R33, R33.H1 ;  /* 0x00000021ff21723e */ /* 0x000fe200030006ff */
[----:B------:R-:W-:Y:S01]  /*6210*/  HADD2.F32 R74, -RZ, R21.H1_H1 ;  /* 0x30000015ff4a7230 */ /* 0x000fe20000004100 */
[-C--:B------:R-:W-:Y:S01]  /*6220*/  F2FP.F16.E4M3.UNPACK_B R20, R34.reuse ;  /* 0x00000022ff14723e */ /* 0x080fe200020006ff */
[--C-:B------:R-:W-:Y:S01]  /*6230*/  HADD2.F32 R3, -RZ, R32.reuse.H0_H0 ;  /* 0x20000020ff037230 */ /* 0x100fe20000004100 */
[----:B------:R-:W-:Y:S01]  /*6240*/  F2FP.F16.E4M3.UNPACK_B R15, R34.H1 ;  /* 0x00000022ff0f723e */ /* 0x000fe200030006ff */
[----:B------:R-:W-:Y:S01]  /*6250*/  HADD2.F32 R72, -RZ, R32.H1_H1 ;  /* 0x30000020ff487230 */ /* 0x000fe20000004100 */
[-C--:B------:R-:W-:Y:S01]  /*6260*/  F2FP.F16.E4M3.UNPACK_B R14, R35.reuse ;  /* 0x00000023ff0e723e */ /* 0x080fe200020006ff */
[--C-:B------:R-:W-:Y:S01]  /*6270*/  HADD2.F32 R75, -RZ, R33.reuse.H0_H0 ;  /* 0x20000021ff4b7230 */ /* 0x100fe20000004100 */
[----:B------:R-:W-:Y:S01]  /*6280*/  F2FP.F16.E4M3.UNPACK_B R13, R35.H1 ;  /* 0x00000023ff0d723e */ /* 0x000fe200030006ff */
[----:B------:R-:W-:Y:S01]  /*6290*/  HADD2.F32 R76, -RZ, R33.H1_H1 ;  /* 0x30000021ff4c7230 */ /* 0x000fe20000004100 */
[----:B------:R-:W-:Y:S01]  /*62a0*/  F2FP.F16.E4M3.UNPACK_B R28, R28.H1 ;  /* 0x0000001cff1c723e */ /* 0x000fe200030006ff */
[--C-:B------:R-:W-:Y:S01]  /*62b0*/  HADD2.F32 R77, -RZ, R20.reuse.H0_H0 ;  /* 0x20000014ff4d7230 */ /* 0x100fe20000004100 */
[-C--:B------:R-:W-:Y:S01]  /*62c0*/  F2FP.F16.E4M3.UNPACK_B R11, R29.reuse ;  /* 0x0000001dff0b723e */ /* 0x080fe200020006ff */
        /* <DEDUP_REMOVED lines=43> */
[----:B------:R-:W-:Y:S01]  /*6580*/  IADD3 R143, PT, PT, R143, 0x90, RZ ;  /* 0x000000908f8f7810 */ /* 0x000fe20007ffe0ff */
[----:B------:R-:W-:Y:S01]  /*6590*/  HADD2.F32 R100, -RZ, R6.H1_H1 ;  /* 0x30000006ff647230 */ /* 0x000fe20000004100 */
[----:B------:R-:W-:Y:S01]  /*65a0*/  IADD3 R68, PT, PT, R68, 0x1, RZ ;  /* 0x0000000144447810 */ /* 0x000fe20007ffe0ff */
[--C-:B------:R-:W-:Y:S01]  /*65b0*/  HADD2.F32 R101, -RZ, R5.reuse.H0_H0 ;  /* 0x20000005ff657230 */ /* 0x100fe20000004100 */
[----:B------:R-:W-:Y:S01]  /*65c0*/  LOP3.LUT R143, R143, 0xfefffff8, RZ, 0xc0, !PT ;  /* 0xfefffff88f8f7812 */ /* 0x000fe200078ec0ff */
[----:B------:R-:W-:Y:S02]  /*65d0*/  HADD2.F32 R102, -RZ, R5.H1_H1 ;  /* 0x30000005ff667230 */ /* 0x000fe40000004100 */
[--C-:B------:R-:W-:Y:S02]  /*65e0*/  HADD2.F32 R103, -RZ, R4.reuse.H0_H0 ;  /* 0x20000004ff677230 */ /* 0x100fe40000004100 */
[----:B------:R-:W-:Y:S02]  /*65f0*/  HADD2.F32 R104, -RZ, R4.H1_H1 ;  /* 0x30000004ff687230 */ /* 0x000fe40000004100 */
[----:B------:R-:W1:Y:S01]  /*6600*/  LDTM.x64 R4, tmem[UR4] ;  /* 0x00000004000479ee */ /* 0x000e620008340000 */
[----:B------:R-:W-:Y:S01]  /*6610*/  NOP ;  /* 0x0000000000007918 */ /* 0x000fe20000000000 */
[----:B-1----:R1:W-:Y:S01]  /*6620*/  SYNCS.ARRIVE.TRANS64.RED.A1T0 RZ, [R143+URZ], RZ ;  /* 0x000000ff8fff79a7 */ /* 0x0023e200081004ff */
[----:B------:R-:W-:Y:S02]  /*6630*/  HADD2.F32 R2, -RZ, R2.H1_H1 ;  /* 0x30000002ff027230 */ /* 0x000fe40000004100 */
[--C-:B------:R-:W-:Y:S02]  /*6640*/  HADD2.F32 R105, -RZ, R106.reuse.H0_H0 ;  /* 0x2000006aff697230 */ /* 0x100fe40000004100 */
        /* <DEDUP_REMOVED lines=9> */
[C---:B----4-:R-:W-:Y:S01]  /*66e0*/  FMUL R4, R70.reuse, R4 ;  /* 0x0000000446047220 */ /* 0x050fe20000400000 */
[C---:B------:R-:W-:Y:S01]  /*66f0*/  FMUL R5, R70.reuse, R5 ;  /* 0x0000000546057220 */ /* 0x040fe20000400000 */
[C---:B------:R-:W-:Y:S01]  /*6700*/  FMUL R8, R70.reuse, R8 ;  /* 0x0000000846087220 */ /* 0x040fe20000400000 */
[C---:B------:R-:W-:Y:S01]  /*6710*/  FMUL R9, R70.reuse, R9 ;  /* 0x0000000946097220 */ /* 0x040fe20000400000 */
[C---:B------:R-:W-:Y:S01]  /*6720*/  FFMA R4, R71.reuse, R0, R4 ;  /* 0x0000000047047223 */ /* 0x040fe20000000004 */
[C---:B------:R-:W-:Y:S01]  /*6730*/  FFMA R5, R71.reuse, R2, R5 ;  /* 0x0000000247057223 */ /* 0x040fe20000000005 */
[C---:B------:R-:W-:Y:S01]  /*6740*/  FMUL R12, R70.reuse, R12 ;  /* 0x0000000c460c7220 */ /* 0x040fe20000400000 */
[C---:B------:R-:W-:Y:S01]  /*6750*/  FMUL R13, R70.reuse, R13 ;  /* 0x0000000d460d7220 */ /* 0x040fe20000400000 */
[C---:B------:R-:W-:Y:S01]  /*6760*/  FMUL R0, R70.reuse, R16 ;  /* 0x0000001046007220 */ /* 0x040fe20000400000 */
[C---:B------:R-:W-:Y:S01]  /*6770*/  FMUL R2, R70.reuse, R17 ;  /* 0x0000001146027220 */ /* 0x040fe20000400000 */
[C---:B------:R-:W-:Y:S01]  /*6780*/  FMUL R17, R70.reuse, R24 ;  /* 0x0000001846117220 */ /* 0x040fe20000400000 */
[--C-:B------:R-:W-:Y:S02]  /*6790*/  HADD2.F32 R125, -RZ, R126.reuse.H0_H0 ;  /* 0x2000007eff7d7230 */ /* 0x100fe40000004100 */
[C---:B------:R-:W-:Y:S01]  /*67a0*/  FMUL R6, R70.reuse, R6 ;  /* 0x0000000646067220 */ /* 0x040fe20000400000 */
[----:B------:R-:W-:Y:S02]  /*67b0*/  HADD2.F32 R126, -RZ, R126.H1_H1 ;  /* 0x3000007eff7e7230 */ /* 0x000fe40000004100 */
[C---:B------:R-:W-:Y:S01]  /*67c0*/  FMUL R7, R70.reuse, R7 ;  /* 0x0000000746077220 */ /* 0x040fe20000400000 */
[C---:B------:R-:W-:Y:S01]  /*67d0*/  FMUL R10, R70.reuse, R10 ;  /* 0x0000000a460a7220 */ /* 0x040fe20000400000 */
[C---:B------:R-:W-:Y:S01]  /*67e0*/  FFMA R6, R71.reuse, R3, R6 ;  /* 0x0000000347067223 */ /* 0x040fe20000000006 */
[C---:B------:R-:W-:Y:S01]  /*67f0*/  FMUL R11, R70.reuse, R11 ;  /* 0x0000000b460b7220 */ /* 0x040fe20000400000 */
[C---:B------:R-:W-:Y:S01]  /*6800*/  FFMA R7, R71.reuse, R72, R7 ;  /* 0x0000004847077223 */ /* 0x040fe20000000007 */
[C---:B------:R-:W-:Y:S01]  /*6810*/  FFMA R8, R71.reuse, R73, R8 ;  /* 0x0000004947087223 */ /* 0x040fe20000000008 */
[C---:B------:R-:W-:Y:S01]  /*6820*/  FFMA R9, R71.reuse, R74, R9 ;  /* 0x0000004a47097223 */ /* 0x040fe20000000009 */
[C---:B------:R-:W-:Y:S01]  /*6830*/  FFMA R10, R71.reuse, R75, R10 ;  /* 0x0000004b470a7223 */ /* 0x040fe2000000000a */
[C---:B------:R-:W-:Y:S01]  /*6840*/  FFMA R11, R71.reuse, R76, R11 ;  /* 0x0000004c470b7223 */ /* 0x040fe2000000000b */
[C---:B------:R-:W-:Y:S01]  /*6850*/  FFMA R12, R71.reuse, R77, R12 ;  /* 0x0000004d470c7223 */ /* 0x040fe2000000000c */
[----:B------:R-:W-:Y:S01]  /*6860*/  FFMA R13, R71, R78, R13 ;  /* 0x0000004e470d7223 */ /* 0x000fe2000000000d */
[----:B------:R-:W-:Y:S01]  /*6870*/  F2FP.SATFINITE.E4M3.F32.PACK_AB_MERGE_C R76, R7, R6, RZ ;  /* 0x00000006074c723e */ /* 0x000fe200048070ff */
[--C-:B------:R-:W-:Y:S02]  /*6880*/  HADD2.F32 R74, -RZ, R129.reuse.H0_H0 ;  /* 0x20000081ff4a7230 */ /* 0x100fe40000004100 */
[C---:B------:R-:W-:Y:S01]  /*6890*/  FMUL R7, R70.reuse, R20 ;  /* 0x0000001446077220 */ /* 0x040fe20000400000 */
[----:B------:R-:W-:Y:S01]  /*68a0*/  HADD2.F32 R75, -RZ, R129.H1_H1 ;  /* 0x30000081ff4b7230 */ /* 0x000fe20000004100 */
[----:B------:R-:W-:Y:S01]  /*68b0*/  F2FP.SATFINITE.E4M3.F32.PACK_AB_MERGE_C R129, R11, R10, RZ ;  /* 0x0000000a0b81723e */ /* 0x000fe200048070ff */
        /* <DEDUP_REMOVED lines=12> */
[----:B------:R-:W-:Y:S01]  /*6980*/  FFMA R3, R71, R83, R3 ;  /* 0x0000005347037223 */ /* 0x000fe20000000003 */
[C---:B------:R-:W-:Y:S01]  /*6990*/  FMUL R25, R70.reuse, R32 ;  /* 0x0000002046197220 */ /* 0x040fe20000400000 */
[----:B------:R-:W-:Y:S01]  /*69a0*/  F2FP.SATFINITE.E4M3.F32.PACK_AB_MERGE_C R14, R15, R14, RZ ;  /* 0x0000000e0f0e723e */ /* 0x000fe200048070ff */
[C---:B------:R-:W-:Y:S01]  /*69b0*/  FMUL R6, R70.reuse, R19 ;  /* 0x0000001346067220 */ /* 0x040fe20000400000 */
[C---:B------:R-:W-:Y:S01]  /*69c0*/  FMUL R11, R70.reuse, R22 ;  /* 0x00000016460b7220 */ /* 0x040fe20000400000 */
[C---:B------:R-:W-:Y:S01]  /*69d0*/  FMUL R22, R70.reuse, R29 ;  /* 0x0000001d46167220 */ /* 0x040fe20000400000 */
[C---:B------:R-:W-:Y:S01]  /*69e0*/  FMUL R29, R70.reuse, R36 ;  /* 0x00000024461d7220 */ /* 0x040fe20000400000 */
[C---:B------:R-:W-:Y:S01]  /*69f0*/  FFMA R6, R71.reuse, R84, R6 ;  /* 0x0000005447067223 */ /* 0x040fe20000000006 */
[C---:B------:R-:W-:Y:S01]  /*6a00*/  FFMA R7, R71.reuse, R85, R7 ;  /* 0x0000005547077223 */ /* 0x040fe20000000007 */
[C---:B------:R-:W-:Y:S01]  /*6a10*/  FFMA R10, R71.reuse, R86, R10 ;  /* 0x00000056470a7223 */ /* 0x040fe2000000000a */
[C---:B------:R-:W-:Y:S01]  /*6a20*/  FFMA R11, R71.reuse, R87, R11 ;  /* 0x00000057470b7223 */ /* 0x040fe2000000000b */
[----:B------:R-:W-:Y:S01]  /*6a30*/  FMUL R16, R70, R23 ;  /* 0x0000001746107220 */ /* 0x000fe20000400000 */
[----:B------:R-:W-:Y:S01]  /*6a40*/  F2FP.SATFINITE.E4M3.F32.PACK_AB_MERGE_C R3, R6, R3, RZ ;  /* 0x000000030603723e */ /* 0x000fe200048070ff */
        /* <DEDUP_REMOVED lines=10> */
[----:B------:R-:W-:Y:S01]  /*6af0*/  FMUL R30, R70, R37 ;  /* 0x00000025461e7220 */ /* 0x000fe20000400000 */
[----:B------:R-:W-:Y:S01]  /*6b00*/  F2FP.SATFINITE.E4M3.F32.PACK_AB_MERGE_C R16, R10, R7, R16 ;  /* 0x000000070a10723e */ /* 0x000fe20004807010 */
        /* <DEDUP_REMOVED lines=23> */
[----:B------:R-:W-:Y:S01]  /*6c80*/  FFMA R31, R71, R103, R31 ;  /* 0x00000067471f7223 */ /* 0x000fe2000000001f */
[----:B------:R-:W-:Y:S01]  /*6c90*/  FMUL R45, R70, R52 ;  /* 0x00000034462d7220 */ /* 0x000fe20000400000 */
[----:B------:R-:W-:Y:S01]  /*6ca0*/  F2FP.SATFINITE.E4M3.F32.PACK_AB_MERGE_C R19, R28, R27, RZ ;  /* 0x0000001b1c13723e */ /* 0x000fe200048070ff */
[C---:B------:R-:W-:Y:S01]  /*6cb0*/  FMUL R52, R70.reuse, R59 ;  /* 0x0000003b46347220 */ /* 0x040fe20000400000 */
[C---:B------:R-:W-:Y:S01]  /*6cc0*/  FMUL R59, R70.reuse, R66 ;  /* 0x00000042463b7220 */ /* 0x040fe20000400000 */
[----:B------:R-:W-:Y:S01]  /*6cd0*/  F2FP.SATFINITE.E4M3.F32.PACK_AB_MERGE_C R66, R13, R12, R14 ;  /* 0x0000000c0d42723e */ /* 0x000fe2000480700e */
[----:B------:R-:W-:Y:S01]  /*6ce0*/  FMUL R32, R70, R39 ;  /* 0x0000002746207220 */ /* 0x000fe20000400000 */
[--C-:B------:R-:W-:Y:S01]  /*6cf0*/  HADD2.F32 R107, -RZ, R108.reuse.H0_H0 ;  /* 0x2000006cff6b7230 */ /* 0x100fe20000004100 */
[----:B------:R-:W-:Y:S01]  /*6d00*/  F2FP.SATFINITE.E4M3.F32.PACK_AB_MERGE_C R19, R26, R25, R19 ;  /* 0x000000191a13723e */ /* 0x000fe20004807013 */
[----:B------:R-:W-:Y:S02]  /*6d10*/  HADD2.F32 R108, -RZ, R108.H1_H1 ;  /* 0x3000006cff6c7230 */ /* 0x000fe40000004100 */
[C---:B------:R-:W-:Y:S01]  /*6d20*/  FFMA R32, R71.reuse, R104, R32 ;  /* 0x0000006847207223 */ /* 0x040fe20000000020 */
[C---:B------:R-:W-:Y:S01]  /*6d30*/  FFMA R33, R71.reuse, R105, R33 ;  /* 0x0000006947217223 */ /* 0x040fe20000000021 */
[C---:B------:R-:W-:Y:S01]  /*6d40*/  FFMA R34, R71.reuse, R106, R34 ;  /* 0x0000006a47227223 */ /* 0x040fe20000000022 */
[C---:B------:R-:W-:Y:S01]  /*6d50*/  FMUL R35, R70.reuse, R42 ;  /* 0x0000002a46237220 */ /* 0x040fe20000400000 */
[----:B------:R-:W-:Y:S01]  /*6d60*/  FMUL R42, R70, R49 ;  /* 0x00000031462a7220 */ /* 0x000fe20000400000 */
[----:B------:R-:W-:Y:S01]  /*6d70*/  F2FP.SATFINITE.E4M3.F32.PACK_AB_MERGE_C R32, R32, R31, RZ ;  /* 0x0000001f2020723e */ /* 0x000fe200048070ff */
[C---:B------:R-:W-:Y:S01]  /*6d80*/  FMUL R49, R70.reuse, R56 ;  /* 0x0000003846317220 */ /* 0x040fe20000400000 */
[C---:B------:R-:W-:Y:S01]  /*6d90*/  FMUL R36, R70.reuse, R43 ;  /* 0x0000002b46247220 */ /* 0x040fe20000400000 */
[--C-:B------:R-:W-:Y:S02]  /*6da0*/  HADD2.F32 R111, -RZ, R112.reuse.H0_H0 ;  /* 0x20000070ff6f7230 */ /* 0x100fe40000004100 */
[C---:B------:R-:W-:Y:S01]  /*6db0*/  FFMA R35, R71.reuse, R107, R35 ;  /* 0x0000006b47237223 */ /* 0x040fe20000000023 */
[----:B------:R-:W-:Y:S02]  /*6dc0*/  HADD2.F32 R112, -RZ, R112.H1_H1 ;  /* 0x30000070ff707230 */ /* 0x000fe40000004100 */
[C---:B------:R-:W-:Y:S01]  /*6dd0*/  FMUL R39, R70.reuse, R46 ;  /* 0x0000002e46277220 */ /* 0x040fe20000400000 */
[C---:B------:R-:W-:Y:S01]  /*6de0*/  FFMA R36, R71.reuse, R108, R36 ;  /* 0x0000006c47247223 */ /* 0x040fe20000000024 */
[C---:B------:R-:W-:Y:S01]  /*6df0*/  FMUL R40, R70.reuse, R47 ;  /* 0x0000002f46287220 */ /* 0x040fe20000400000 */
[C---:B------:R-:W-:Y:S01]  /*6e00*/  FFMA R37, R71.reuse, R109, R37 ;  /* 0x0000006d47257223 */ /* 0x040fe20000000025 */
[C---:B------:R-:W-:Y:S01]  /*6e10*/  FFMA R38, R71.reuse, R110, R38 ;  /* 0x0000006e47267223 */ /* 0x040fe20000000026 */
        /* <DEDUP_REMOVED lines=8> */
[C---:B------:R-:W-:Y:S01]  /*6ea0*/  FMUL R46, R70.reuse, R53 ;  /* 0x00000035462e7220 */ /* 0x040fe20000400000 */
[--C-:B------:R-:W-:Y:S02]  /*6eb0*/  HADD2.F32 R119, -RZ, R120.reuse.H0_H0 ;  /* 0x20000078ff777230 */ /* 0x100fe40000004100 */
[C---:B------:R-:W-:Y:S01]  /*6ec0*/  FMUL R50, R70.reuse, R57 ;  /* 0x0000003946327220 */ /* 0x040fe20000400000 */
[C---:B------:R-:W-:Y:S01]  /*6ed0*/  FMUL R51, R70.reuse, R58 ;  /* 0x0000003a46337220 */ /* 0x040fe20000400000 */
[C---:B------:R-:W-:Y:S01]  /*6ee0*/  FMUL R53, R70.reuse, R60 ;  /* 0x0000003c46357220 */ /* 0x040fe20000400000 */
[C---:B------:R-:W-:Y:S01]  /*6ef0*/  FFMA R43, R71.reuse, R115, R43 ;  /* 0x00000073472b7223 */ /* 0x040fe2000000002b */
[----:B------:R-:W-:Y:S02]  /*6f00*/  HADD2.F32 R120, -RZ, R120.H1_H1 ;  /* 0x30000078ff787230 */ /* 0x000fe40000004100 */
[C---:B------:R-:W-:Y:S01]  /*6f10*/  FMUL R47, R70.reuse, R54 ;  /* 0x00000036462f7220 */ /* 0x040fe20000400000 */
[C---:B------:R-:W-:Y:S01]  /*6f20*/  FMUL R57, R70.reuse, R64 ;  /* 0x0000004046397220 */ /* 0x040fe20000400000 */
[C---:B------:R-:W-:Y:S01]  /*6f30*/  FMUL R58, R70.reuse, R65 ;  /* 0x00000041463a7220 */ /* 0x040fe20000400000 */
[C---:B------:R-:W-:Y:S01]  /*6f40*/  FMUL R60, R70.reuse, R67 ;  /* 0x00000043463c7220 */ /* 0x040fe20000400000 */
[----:B------:R-:W-:Y:S01]  /*6f50*/  FFMA R44, R71, R116, R44 ;  /* 0x00000074472c7223 */ /* 0x000fe2000000002c */
[----:B------:R-:W-:Y:S01]  /*6f60*/  FMUL R48, R70, R55 ;  /* 0x0000003746307220 */ /* 0x000fe20000400000 */
[----:B------:R-:W-:Y:S01]  /*6f70*/  F2FP.SATFINITE.E4M3.F32.PACK_AB_MERGE_C R64, R5, R4, R76 ;  /* 0x000000040540723e */ /* 0x000fe2000480704c */
[----:B------:R-:W-:Y:S01]  /*6f80*/  FFMA R45, R71, R117, R45 ;  /* 0x00000075472d7223 */ /* 0x000fe2000000002d */
[----:B------:R-:W-:Y:S01]  /*6f90*/  F2FP.SATFINITE.E4M3.F32.PACK_AB_MERGE_C R65, R9, R8, R129 ;  /* 0x000000080941723e */ /* 0x000fe20004807081 */
[C---:B------:R-:W-:Y:S01]  /*6fa0*/  FFMA R46, R71.reuse, R118, R46 ;  /* 0x00000076472e7223 */ /* 0x040fe2000000002e */
[----:B------:R-:W-:Y:S01]  /*6fb0*/  F2FP.SATFINITE.E4M3.F32.PACK_AB_MERGE_C R67, R2, R0, R3 ;  /* 0x000000000243723e */ /* 0x000fe20004807003 */
[--C-:B------:R-:W-:Y:S02]  /*6fc0*/  HADD2.F32 R123, -RZ, R124.reuse.H0_H0 ;  /* 0x2000007cff7b7230 */ /* 0x100fe40000004100 */
[C---:B------:R-:W-:Y:S01]  /*6fd0*/  FFMA R47, R71.reuse, R119, R47 ;  /* 0x00000077472f7223 */ /* 0x040fe2000000002f */
[----:B------:R-:W-:Y:S02]  /*6fe0*/  HADD2.F32 R124, -RZ, R124.H1_H1 ;  /* 0x3000007cff7c7230 */ /* 0x000fe40000004100 */
[C---:B------:R-:W-:Y:S01]  /*6ff0*/  FFMA R48, R71.reuse, R120, R48 ;  /* 0x0000007847307223 */ /* 0x040fe20000000030 */
[----:B------:R1:W-:Y:S01]  /*7000*/  STS.128 [R140+UR44+0x2200], R64 ;  /* 0x002200408c007988 */ /* 0x0003e20008000c2c */
[C---:B------:R-:W-:Y:S01]  /*7010*/  FFMA R49, R71.reuse, R121, R49 ;  /* 0x0000007947317223 */ /* 0x040fe20000000031 */
[C---:B------:R-:W-:Y:S01]  /*7020*/  FFMA R50, R71.reuse, R122, R50 ;  /* 0x0000007a47327223 */ /* 0x040fe20000000032 */
[C---:B------:R-:W-:Y:S01]  /*7030*/  FMUL R54, R70.reuse, R61 ;  /* 0x0000003d46367220 */ /* 0x040fe20000400000 */
[--C-:B------:R-:W-:Y:S02]  /*7040*/  HADD2.F32 R127, -RZ, R128.reuse.H0_H0 ;  /* 0x20000080ff7f7230 */ /* 0x100fe40000004100 */
[C---:B------:R-:W-:Y:S01]  /*7050*/  FFMA R51, R71.reuse, R123, R51 ;  /* 0x0000007b47337223 */ /* 0x040fe20000000033 */
[----:B------:R-:W-:Y:S02]  /*7060*/  HADD2.F32 R128, -RZ, R128.H1_H1 ;  /* 0x30000080ff807230 */ /* 0x000fe40000004100 */
[----:B------:R-:W-:Y:S01]  /*7070*/  FMUL R55, R70, R62 ;  /* 0x0000003e46377220 */ /* 0x000fe20000400000 */
[----:B------:R1:W-:Y:S01]  /*7080*/  STS.128 [R150+0x2010], R16 ;  /* 0x0020101096007388 */ /* 0x0003e20000000c00 */
[----:B------:R-:W-:Y:S01]  /*7090*/  F2FP.SATFINITE.E4M3.F32.PACK_AB_MERGE_C R35, R36, R35, RZ ;  /* 0x000000232423723e */ /* 0x000fe200048070ff */
[C---:B------:R-:W-:Y:S01]  /*70a0*/  FFMA R52, R71.reuse, R124, R52 ;  /* 0x0000007c47347223 */ /* 0x040fe20000000034 */
[----:B------:R-:W-:Y:S01]  /*70b0*/  FMUL R56, R70, R63 ;  /* 0x0000003f46387220 */ /* 0x000fe20000400000 */
[C---:B------:R-:W-:Y:S01]  /*70c0*/  FFMA R53, R71.reuse, R125, R53 ;  /* 0x0000007d47357223 */ /* 0x040fe20000000035 */
[C---:B------:R-:W-:Y:S01]  /*70d0*/  FFMA R54, R71.reuse, R126, R54 ;  /* 0x0000007e47367223 */ /* 0x040fe20000000036 */
[C---:B------:R-:W-:Y:S01]  /*70e0*/  FFMA R55, R71.reuse, R127, R55 ;  /* 0x0000007f47377223 */ /* 0x040fe20000000037 */
[C---:B------:R-:W-:Y:S01]  /*70f0*/  FFMA R56, R71.reuse, R128, R56 ;  /* 0x0000008047387223 */ /* 0x040fe20000000038 */
[----:B------:R-:W-:Y:S01]  /*7100*/  F2FP.SATFINITE.E4M3.F32.PACK_AB_MERGE_C R39, R40, R39, RZ ;  /* 0x000000272827723e */ /* 0x000fe200048070ff */
[C---:B------:R-:W-:Y:S01]  /*7110*/  FFMA R57, R71.reuse, R72, R57 ;  /* 0x0000004847397223 */ /* 0x040fe20000000039 */
[----:B------:R-:W-:Y:S01]  /*7120*/  F2FP.SATFINITE.E4M3.F32.PACK_AB_MERGE_C R43, R44, R43, RZ ;  /* 0x0000002b2c2b723e */ /* 0x000fe200048070ff */
[C---:B------:R-:W-:Y:S01]  /*7130*/  FFMA R58, R71.reuse, R73, R58 ;  /* 0x00000049473a7223 */ /* 0x040fe2000000003a */
[C---:B------:R-:W-:Y:S01]  /*7140*/  FFMA R59, R71.reuse, R74, R59 ;  /* 0x0000004a473b7223 */ /* 0x040fe2000000003b */
[----:B------:R-:W-:Y:S01]  /*7150*/  F2FP.SATFINITE.E4M3.F32.PACK_AB_MERGE_C R33, R34, R33, R35 ;  /* 0x000000212221723e */ /* 0x000fe20004807023 */
[----:B------:R-:W-:Y:S01]  /*7160*/  FFMA R60, R71, R75, R60 ;  /* 0x0000004b473c7223 */ /* 0x000fe2000000003c */
[----:B------:R-:W-:Y:S02]  /*7170*/  F2FP.SATFINITE.E4M3.F32.PACK_AB_MERGE_C R32, R30, R29, R32 ;  /* 0x0000001d1e20723e */ /* 0x000fe40004807020 */
[----:B------:R-:W-:Y:S02]  /*7180*/  F2FP.SATFINITE.E4M3.F32.PACK_AB_MERGE_C R34, R38, R37, R39 ;  /* 0x000000252622723e */ /* 0x000fe40004807027 */
[----:B------:R-:W-:Y:S02]  /*7190*/  F2FP.SATFINITE.E4M3.F32.PACK_AB_MERGE_C R35, R42, R41, R43 ;  /* 0x000000292a23723e */ /* 0x000fe4000480702b */
[----:B------:R-:W-:Y:S02]  /*71a0*/  F2FP.SATFINITE.E4M3.F32.PACK_AB_MERGE_C R51, R52, R51, RZ ;  /* 0x000000333433723e */ /* 0x000fe400048070ff */
[----:B------:R-:W-:Y:S01]  /*71b0*/  F2FP.SATFINITE.E4M3.F32.PACK_AB_MERGE_C R48, R48, R47, RZ ;  /* 0x0000002f3030723e */ /* 0x000fe200048070ff */
[----:B------:R1:W-:Y:S01]  /*71c0*/  STS.128 [R149+0x2020], R32 ;  /* 0x0020202095007388 */ /* 0x0003e20000000c00 */
[----:B------:R-:W-:Y:S02]  /*71d0*/  F2FP.SATFINITE.E4M3.F32.PACK_AB_MERGE_C R55, R56, R55, RZ ;  /* 0x000000373837723e */ /* 0x000fe400048070ff */
[----:B------:R-:W-:Y:S02]  /*71e0*/  F2FP.SATFINITE.E4M3.F32.PACK_AB_MERGE_C R59, R60, R59, RZ ;  /* 0x0000003b3c3b723e */ /* 0x000fe400048070ff */
[----:B------:R-:W-:Y:S02]  /*71f0*/  F2FP.SATFINITE.E4M3.F32.PACK_AB_MERGE_C R49, R50, R49, R51 ;  /* 0x000000313231723e */ /* 0x000fe40004807033 */
[----:B------:R-:W-:Y:S02]  /*7200*/  F2FP.SATFINITE.E4M3.F32.PACK_AB_MERGE_C R48, R46, R45, R48 ;  /* 0x0000002d2e30723e */ /* 0x000fe40004807030 */
[----:B------:R-:W-:Y:S02]  /*7210*/  F2FP.SATFINITE.E4M3.F32.PACK_AB_MERGE_C R50, R54, R53, R55 ;  /* 0x000000353632723e */ /* 0x000fe40004807037 */
[----:B------:R-:W-:Y:S05]  /*7220*/  F2FP.SATFINITE.E4M3.F32.PACK_AB_MERGE_C R51, R58, R57, R59 ;  /* 0x000000393a33723e */ /* 0x000fea000480703b */
[----:B------:R1:W-:Y:S01]  /*7230*/  STS.128 [R148+0x2030], R48 ;  /* 0x0020303094007388 */ /* 0x0003e20000000c00 */
[----:B------:R-:W-:Y:S01]  /*7240*/  @!PT LDS RZ, [RZ] ;  /* 0x00000000fffff984 */ /* 0x000fe20000000800 */
[----:B------:R-:W-:Y:S01]  /*7250*/  @!PT LDS RZ, [RZ] ;  /* 0x00000000fffff984 */ /* 0x000fe20000000800 */
[----:B------:R-:W-:Y:S01]  /*7260*/  @!PT LDS RZ, [RZ] ;  /* 0x00000000fffff984 */ /* 0x000fe20000000800 */
[----:B------:R-:W-:Y:S01]  /*7270*/  @!PT LDS RZ, [RZ] ;  /* 0x00000000fffff984 */ /* 0x000fe20000000800 */
[----:B------:R3:W-:Y:S07]  /*7280*/  MEMBAR.ALL.CTA ;  /* 0x0000000000007992 */ /* 0x0007ee0000008000 */
[----:B---3--:R-:W3:Y:S02]  /*7290*/  FENCE.VIEW.ASYNC.S ;  /* 0x00000000000073c6 */ /* 0x008ee40000000000 */
[----:B---3--:R-:W-:Y:S06]  /*72a0*/  BAR.SYNC.DEFER_BLOCKING 0x1, 0x80 ;  /* 0x0042000000007b1d */ /* 0x008fec0000010000 */
[----:B------:R-:W-:Y:S05]  /*72b0*/  @P0 BRA `(.L_x_110) ;  /* 0x0000000000300947 */ /* 0x000fea0003800000 */
[----:B------:R-:W-:Y:S02]  /*72c0*/  UIADD3 UR4, UPT, UPT, UR44, 0x2200, URZ ;  /* 0x000022002c047890 */ /* 0x000fe4000fffe0ff */
[----:B------:R-:W-:Y:S02]  /*72d0*/  USHF.L.U32 UR9, UR45, 0x6, URZ ;  /* 0x000000062d097899 */ /* 0x000fe400080006ff */
[----:B------:R-:W-:Y:S02]  /*72e0*/  USHF.L.U32 UR10, UR46, 0x7, URZ ;  /* 0x000000072e0a7899 */ /* 0x000fe400080006ff */
[----:B------:R-:W-:Y:S01]  /*72f0*/  MOV R151, UR4 ;  /* 0x0000000400977c02 */ /* 0x000fe20008000f00 */
[----:B------:R-:W-:Y:S01]  /*7300*/  UIADD3 UR4, UP0, UPT, UR62, 0x680, URZ ;  /* 0x000006803e047890 */ /* 0x000fe2000ff1e0ff */
[----:B------:R-:W-:Y:S02]  /*7310*/  UMOV UR11, UR36 ;  /* 0x00000024000b7c82 */ /* 0x000fe40008000000 */
[----:B------:R-:W-:Y:S01]  /*7320*/  R2UR UR8, R151 ;  /* 0x00000000970872ca */ /* 0x000fe200000e0000 */
[----:B------:R-:W-:Y:S11]  /*7330*/  UIADD3.X UR5, UPT, UPT, URZ, UR63, URZ, UP0, !UPT ;  /* 0x0000003fff057290 */ /* 0x000ff600087fe4ff */
[----:B------:R-:W-:Y:S01]  /*7340*/  @!UPT UIADD3 URZ, UPT, UPT, URZ, URZ, URZ ;  /* 0x000000fffffff290 */ /* 0x000fe2000fffe0ff */
[----:B------:R3:W-:Y:S01]  /*7350*/  UTMASTG.3D [UR8], [UR4] ;  /* 0x00000008040073b5 */ /* 0x0007e20008010000 */
[----:B------:R0:W-:Y:S01]  /*7360*/  UTMACMDFLUSH ;  /* 0x00000000000079b7 */ /* 0x0001e20000000000 */
[----:B---3--:R-:W-:Y:S04]  /*7370*/  DEPBAR.LE SB0, 0x0 ;  /* 0x000080000000791a */ /* 0x008fe80000000000 */
.L_x_110:
[----:B------:R-:W-:Y:S05]  /*7380*/  BSYNC.RECONVERGENT B0 ;  /* 0x0000000000007941 */ /* 0x000fea0003800200 */
.L_x_109:
[----:B------:R-:W-:Y:S01]  /*7390*/  BAR.SYNC.DEFER_BLOCKING 0x1, 0x80 ;  /* 0x0042000000007b1d */ /* 0x000fe20000010000 */
[----:B------:R-:W-:Y:S01]  /*73a0*/  ISETP.NE.AND P0, PT, R144, 0x2, PT ;  /* 0x000000029000780c */ /* 0x000fe20003f05270 */
[----:B------:R-:W-:Y:S01]  /*73b0*/  UISETP.NE.AND UP0, UPT, UR47, URZ, UPT ;  /* 0x000000ff2f00728c */ /* 0x000fe2000bf05270 */
[----:B------:R-:W-:Y:S01]  /*73c0*/  ISETP.NE.AND P1, PT, R68, 0x4, PT ;  /* 0x000000044400780c */ /* 0x000fe20003f25270 */
[----:B------:R-:W-:Y:S01]  /*73d0*/  UIADD3 UR45, UPT, UPT, UR37, UR55, URZ ;  /* 0x00000037252d7290 */ /* 0x000fe2000fffe0ff */
[----:B------:R-:W-:Y:S01]  /*73e0*/  SEL R2, RZ, 0x1, P0 ;  /* 0x00000001ff027807 */ /* 0x000fe20000000000 */
[----:B------:R-:W-:Y:S01]  /*73f0*/  UIADD3 UR46, UPT, UPT, UR38, UR58, URZ ;  /* 0x0000003a262e7290 */ /* 0x000fe2000fffe0ff */
[----:B------:R-:W-:Y:S02]  /*7400*/  SEL R0, RZ, 0x1, P1 ;  /* 0x00000001ff007807 */ /* 0x000fe40000800000 */
[----:B------:R-:W-:Y:S02]  /*7410*/  LOP3.LUT R146, R146, R2, RZ, 0x3c, !PT ;  /* 0x0000000292927212 */ /* 0x000fe400078e3cff */
[----:B------:R-:W-:Y:S02]  /*7420*/  LOP3.LUT R147, R147, R0, RZ, 0x3c, !PT ;  /* 0x0000000093937212 */ /* 0x000fe400078e3cff */
[----:B------:R-:W-:Y:S02]  /*7430*/  SEL R144, R144, RZ, P0 ;  /* 0x000000ff90907207 */ /* 0x000fe40000000000 */
[----:B------:R-:W-:Y:S01]  /*7440*/  SEL R68, R68, RZ, P1 ;  /* 0x000000ff44447207 */ /* 0x000fe20000800000 */
[----:B------:R-:W-:Y:S01]  /*7450*/  UMOV UR36, UR54 ;  /* 0x0000003600247c82 */ /* 0x000fe20008000000 */
[----:B------:R-:W-:Y:S05]  /*7460*/  BRA.U UP0, `(.L_x_111) ;  /* 0xffffffdd001c7547 */ /* 0x000fea000b83ffff */
[----:B------:R-:W-:Y:S05]  /*7470*/  EXIT ;  /* 0x000000000000794d */ /* 0x000fea0003800000 */
.L_x_24:
[----:B-1----:R1:W2:Y:S02]  /*7480*/  SYNCS.PHASECHK.TRANS64.TRYWAIT P0, [R0+URZ+0xc0], R2 ;  /* 0x0000c002000075a7 */ /* 0x0022a400080011ff */
[----:B--2---:R-:W-:Y:S05]  /*7490*/  @!P0 NANOSLEEP.SYNCS 0x989680 ;  /* 0x009896800000895d */ /* 0x004fea0003900000 */
[----:B------:R-:W2:Y:S02]  /*74a0*/  @!P0 SYNCS.PHASECHK.TRANS64 P0, [R0+URZ+0xc0], R2 ;  /* 0x0000c002000085a7 */ /* 0x000ea400080010ff */
[----:B--2---:R-:W-:Y:S05]  /*74b0*/  @!P0 BRA `(.L_x_24) ;  /* 0xfffffffc00f08947 */ /* 0x004fea000383ffff */
[----:B------:R-:W-:Y:S05]  /*74c0*/  BRA `(.L_x_112) ;  /* 0xffffffa400547947 */ /* 0x000fea000383ffff */
.L_x_27:
[----:B-1----:R-:W-:-:S07]  /*74d0*/  MOV R0, UR33 ;  /* 0x0000002100007c02 */ /* 0x002fce0008000f00 */
.L_x_113:
[----:B-1----:R1:W2:Y:S02]  /*74e0*/  SYNCS.PHASECHK.TRANS64.TRYWAIT P0, [R0+URZ+0x18], R3 ;  /* 0x00001803000075a7 */ /* 0x0022a400080011ff */
[----:B--2---:R-:W-:Y:S05]  /*74f0*/  @!P0 NANOSLEEP.SYNCS 0x989680 ;  /* 0x009896800000895d */ /* 0x004fea0003900000 */
[----:B------:R-:W2:Y:S02]  /*7500*/  @!P0 SYNCS.PHASECHK.TRANS64 P0, [R0+URZ+0x18], R3 ;  /* 0x00001803000085a7 */ /* 0x000ea400080010ff */
[----:B--2---:R-:W-:Y:S05]  /*7510*/  @!P0 BRA `(.L_x_113) ;  /* 0xfffffffc00f08947 */ /* 0x004fea000383ffff */
[----:B------:R-:W-:Y:S05]  /*7520*/  BRA `(.L_x_26) ;  /* 0xffffffa400a47947 */ /* 0x000fea000383ffff */
.L_x_34:
[----:B-1----:R-:W-:-:S07]  /*7530*/  MOV R0, UR17 ;  /* 0x0000001100007c02 */ /* 0x002fce0008000f00 */
.L_x_114:
[----:B-1----:R1:W2:Y:S02]  /*7540*/  SYNCS.PHASECHK.TRANS64.TRYWAIT P0, [R0+URZ+0x18], R3 ;  /* 0x00001803000075a7 */ /* 0x0022a400080011ff */
[----:B--2---:R-:W-:Y:S05]  /*7550*/  @!P0 NANOSLEEP.SYNCS 0x989680 ;  /* 0x009896800000895d */ /* 0x004fea0003900000 */
[----:B------:R-:W2:Y:S02]  /*7560*/  @!P0 SYNCS.PHASECHK.TRANS64 P0, [R0+URZ+0x18], R3 ;  /* 0x00001803000085a7 */ /* 0x000ea400080010ff */
[----:B--2---:R-:W-:Y:S05]  /*7570*/  @!P0 BRA `(.L_x_114) ;  /* 0xfffffffc00f08947 */ /* 0x004fea000383ffff */
[----:B------:R-:W-:Y:S05]  /*7580*/  BRA `(.L_x_33) ;  /* 0xffffffa800647947 */ /* 0x000fea000383ffff */
.L_x_39:
[----:B-1----:R1:W2:Y:S02]  /*7590*/  SYNCS.PHASECHK.TRANS64.TRYWAIT P0, [R3+URZ+0x50], R0 ;  /* 0x00005000030075a7 */ /* 0x0022a400080011ff */
[----:B--2---:R-:W-:Y:S05]  /*75a0*/  @!P0 NANOSLEEP.SYNCS 0x989680 ;  /* 0x009896800000895d */ /* 0x004fea0003900000 */
[----:B------:R-:W2:Y:S02]  /*75b0*/  @!P0 SYNCS.PHASECHK.TRANS64 P0, [R3+URZ+0x50], R0 ;  /* 0x00005000030085a7 */ /* 0x000ea400080010ff */
[----:B--2---:R-:W-:Y:S05]  /*75c0*/  @!P0 BRA `(.L_x_39) ;  /* 0xfffffffc00f08947 */ /* 0x004fea000383ffff */
[----:B------:R-:W-:Y:S05]  /*75d0*/  BRA `(.L_x_115) ;  /* 0xffffffac00087947 */ /* 0x000fea000383ffff */
.L_x_43:
[----:B------:R-:W-:-:S07]  /*75e0*/  MOV R0, UR4 ;  /* 0x0000000400007c02 */ /* 0x000fce0008000f00 */
.L_x_116:
[----:B-1----:R1:W2:Y:S02]  /*75f0*/  SYNCS.PHASECHK.TRANS64.TRYWAIT P0, [R0+URZ], R2 ;  /* 0x00000002000075a7 */ /* 0x0022a400080011ff */
[----:B--2---:R-:W-:Y:S05]  /*7600*/  @!P0 NANOSLEEP.SYNCS 0x989680 ;  /* 0x009896800000895d */ /* 0x004fea0003900000 */
[----:B------:R-:W2:Y:S02]  /*7610*/  @!P0 SYNCS.PHASECHK.TRANS64 P0, [R0+URZ], R2 ;  /* 0x00000002000085a7 */ /* 0x000ea400080010ff */
[----:B--2---:R-:W-:Y:S05]  /*7620*/  @!P0 BRA `(.L_x_116) ;  /* 0xfffffffc00f08947 */ /* 0x004fea000383ffff */
[----:B------:R-:W-:Y:S05]  /*7630*/  BRA `(.L_x_117) ;  /* 0xffffffb000ac7947 */ /* 0x000fea000383ffff */
.L_x_44:
[----:B------:R-:W-:-:S07]  /*7640*/  MOV R0, UR5 ;  /* 0x0000000500007c02 */ /* 0x000fce0008000f00 */
.L_x_118:
[----:B-1----:R1:W2:Y:S02]  /*7650*/  SYNCS.PHASECHK.TRANS64.TRYWAIT P0, [R0+URZ], R2 ;  /* 0x00000002000075a7 */ /* 0x0022a400080011ff */
[----:B--2---:R-:W-:Y:S05]  /*7660*/  @!P0 NANOSLEEP.SYNCS 0x989680 ;  /* 0x009896800000895d */ /* 0x004fea0003900000 */
[----:B------:R-:W2:Y:S02]  /*7670*/  @!P0 SYNCS.PHASECHK.TRANS64 P0, [R0+URZ], R2 ;  /* 0x00000002000085a7 */ /* 0x000ea400080010ff */
[----:B--2---:R-:W-:Y:S05]  /*7680*/  @!P0 BRA `(.L_x_118) ;  /* 0xfffffffc00f08947 */ /* 0x004fea000383ffff */
[----:B------:R-:W-:Y:S05]  /*7690*/  BRA `(.L_x_119) ;  /* 0xffffffb000b87947 */ /* 0x000fea000383ffff */
.L_x_47:
[----:B-1----:R1:W2:Y:S02]  /*76a0*/  SYNCS.PHASECHK.TRANS64.TRYWAIT P0, [R2+URZ+0xb0], R4 ;  /* 0x0000b004020075a7 */ /* 0x0022a400080011ff */
[----:B--2---:R-:W-:Y:S05]  /*76b0*/  @!P0 NANOSLEEP.SYNCS 0x989680 ;  /* 0x009896800000895d */ /* 0x004fea0003900000 */
[----:B------:R-:W2:Y:S02]  /*76c0*/  @!P0 SYNCS.PHASECHK.TRANS64 P0, [R2+URZ+0xb0], R4 ;  /* 0x0000b004020085a7 */ /* 0x000ea400080010ff */
[----:B--2---:R-:W-:Y:S05]  /*76d0*/  @!P0 BRA `(.L_x_47) ;  /* 0xfffffffc00f08947 */ /* 0x004fea000383ffff */
[----:B------:R-:W-:Y:S05]  /*76e0*/  BRA `(.L_x_120) ;  /* 0xffffffb4001c7947 */ /* 0x000fea000383ffff */
.L_x_48:
[----:B------:R-:W-:-:S07]  /*76f0*/  MOV R2, UR4 ;  /* 0x0000000400027c02 */ /* 0x000fce0008000f00 */
.L_x_121:
[----:B-1----:R1:W2:Y:S02]  /*7700*/  SYNCS.PHASECHK.TRANS64.TRYWAIT P0, [R2+URZ+0x60], R5 ;  /* 0x00006005020075a7 */ /* 0x0022a400080011ff */
[----:B--2---:R-:W-:Y:S05]  /*7710*/  @!P0 NANOSLEEP.SYNCS 0x989680 ;  /* 0x009896800000895d */ /* 0x004fea0003900000 */
[----:B------:R-:W2:Y:S02]  /*7720*/  @!P0 SYNCS.PHASECHK.TRANS64 P0, [R2+URZ+0x60], R5 ;  /* 0x00006005020085a7 */ /* 0x000ea400080010ff */
[----:B--2---:R-:W-:Y:S05]  /*7730*/  @!P0 BRA `(.L_x_121) ;  /* 0xfffffffc00f08947 */ /* 0x004fea000383ffff */
[----:B------:R-:W-:Y:S05]  /*7740*/  BRA `(.L_x_122) ;  /* 0xffffffb4002c7947 */ /* 0x000fea000383ffff */
.L_x_49:
[----:B-1----:R1:W2:Y:S02]  /*7750*/  SYNCS.PHASECHK.TRANS64.TRYWAIT P1, [R2+URZ+0x50], R4 ;  /* 0x00005004020075a7 */ /* 0x0022a400080211ff */
[----:B--2---:R-:W-:Y:S05]  /*7760*/  @!P1 NANOSLEEP.SYNCS 0x989680 ;  /* 0x009896800000995d */ /* 0x004fea0003900000 */
[----:B------:R-:W2:Y:S02]  /*7770*/  @!P1 SYNCS.PHASECHK.TRANS64 P1, [R2+URZ+0x50], R4 ;  /* 0x00005004020095a7 */ /* 0x000ea400080210ff */
[----:B--2---:R-:W-:Y:S05]  /*7780*/  @!P1 BRA `(.L_x_49) ;  /* 0xfffffffc00f09947 */ /* 0x004fea000383ffff */
[----:B------:R-:W-:Y:S05]  /*7790*/  BRA `(.L_x_123) ;  /* 0xffffffb4005c7947 */ /* 0x000fea000383ffff */
.L_x_52:
[----:B------:R-:W-:-:S07]  /*77a0*/  MOV R0, UR4 ;  /* 0x0000000400007c02 */ /* 0x000fce0008000f00 */
.L_x_124:
[----:B-1----:R1:W2:Y:S02]  /*77b0*/  SYNCS.PHASECHK.TRANS64.TRYWAIT P0, [R0+URZ+0x60], R2 ;  /* 0x00006002000075a7 */ /* 0x0022a400080011ff */
[----:B--2---:R-:W-:Y:S05]  /*77c0*/  @!P0 NANOSLEEP.SYNCS 0x989680 ;  /* 0x009896800000895d */ /* 0x004fea0003900000 */
[----:B------:R-:W2:Y:S02]  /*77d0*/  @!P0 SYNCS.PHASECHK.TRANS64 P0, [R0+URZ+0x60], R2 ;  /* 0x00006002000085a7 */ /* 0x000ea400080010ff */
[----:B--2---:R-:W-:Y:S05]  /*77e0*/  @!P0 BRA `(.L_x_124) ;  /* 0xfffffffc00f08947 */ /* 0x004fea000383ffff */
[----:B------:R-:W-:Y:S05]  /*77f0*/  BRA `(.L_x_51) ;  /* 0xffffffb400b07947 */ /* 0x000fea000383ffff */
.L_x_61:
[----:B-1----:R-:W-:-:S04]  /*7800*/  MOV R5, UR5 ;  /* 0x0000000500057c02 */ /* 0x002fc80008000f00 */
[----:B------:R1:W2:Y:S03]  /*7810*/  SYNCS.PHASECHK.TRANS64.TRYWAIT P0, [R5+URZ+0x8], R6 ;  /* 0x00000806050075a7 */ /* 0x0002a600080011ff */
[----:B--2---:R-:W-:Y:S05]  /*7820*/  @!P0 NANOSLEEP.SYNCS 0x989680 ;  /* 0x009896800000895d */ /* 0x004fea0003900000 */
[----:B------:R-:W2:Y:S02]  /*7830*/  @!P0 SYNCS.PHASECHK.TRANS64 P0, [R5+URZ+0x8], R6 ;  /* 0x00000806050085a7 */ /* 0x000ea400080010ff */
[----:B--2---:R-:W-:Y:S05]  /*7840*/  @!P0 BRA `(.L_x_61) ;  /* 0xfffffffc00ec8947 */ /* 0x004fea000383ffff */
[----:B------:R-:W-:Y:S05]  /*7850*/  BRA `(.L_x_60) ;  /* 0xffffffb800687947 */ /* 0x000fea000383ffff */
.L_x_63:
[----:B------:R-:W-:Y:S01]  /*7860*/  BSSY B0, `(.L_x_125) ;  /* 0x0000006000007945 */ /* 0x000fe20003800000 */
[----:B------:R-:W-:-:S07]  /*7870*/  MOV R15, 0xffffffff ;  /* 0xffffffff000f7802 */ /* 0x000fce0000000f00 */
[----:B-1---5:R-:W-:Y:S05]  /*7880*/  WARPSYNC.COLLECTIVE R15, `(.L_x_126) ;  /* 0x000000000f0c7348 */ /* 0x022fea0003c00000 */
[----:B------:R-:W-:Y:S02]  /*7890*/  ELECT P6, UR79, PT ;  /* 0x00000000004f782f */ /* 0x000fe400038c0000 */
[----:B------:R-:W-:Y:S01]  /*78a0*/  MOV R14, UR79 ;  /* 0x0000004f000e7c02 */ /* 0x000fe20008000f00 */
[----:B-1---5:R-:W-:Y:S10]  /*78b0*/  ENDCOLLECTIVE ;  /* 0x000000000000791b */ /* 0x022ff40003800000 */
.L_x_126:
[----:B------:R-:W-:Y:S05]  /*78c0*/  BSYNC B0 ;  /* 0x0000000000007941 */ /* 0x000fea0003800000 */
.L_x_125:
[----:B------:R-:W-:Y:S01]  /*78d0*/  PLOP3.LUT P0, PT, P6, PT, PT, 0x80, 0x8 ;  /* 0x000000000008781c */ /* 0x000fe2000370f070 */
[----:B------:R-:W-:-:S12]  /*78e0*/  BRA `(.L_x_127) ;  /* 0xffffffb800947947 */ /* 0x000fd8000383ffff */
.L_x_65:
[----:B-1----:R-:W-:-:S04]  /*78f0*/  MOV R0, UR5 ;  /* 0x0000000500007c02 */ /* 0x002fc80008000f00 */
[----:B------:R1:W2:Y:S03]  /*7900*/  SYNCS.PHASECHK.TRANS64.TRYWAIT P0, [R0+URZ+0x8], R4 ;  /* 0x00000804000075a7 */ /* 0x0002a600080011ff */
[----:B--2---:R-:W-:Y:S05]  /*7910*/  @!P0 NANOSLEEP.SYNCS 0x989680 ;  /* 0x009896800000895d */ /* 0x004fea0003900000 */
[----:B------:R-:W2:Y:S02]  /*7920*/  @!P0 SYNCS.PHASECHK.TRANS64 P0, [R0+URZ+0x8], R4 ;  /* 0x00000804000085a7 */ /* 0x000ea400080010ff */
[----:B--2---:R-:W-:Y:S05]  /*7930*/  @!P0 BRA `(.L_x_65) ;  /* 0xfffffffc00ec8947 */ /* 0x004fea000383ffff */
[----:B------:R-:W-:Y:S05]  /*7940*/  BRA `(.L_x_64) ;  /* 0xffffffb800987947 */ /* 0x000fea000383ffff */
.L_x_66:
[----:B-1----:R1:W2:Y:S02]  /*7950*/  SYNCS.PHASECHK.TRANS64.TRYWAIT P0, [R0+URZ+0x50], R4 ;  /* 0x00005004000075a7 */ /* 0x0022a400080011ff */
[----:B--2---:R-:W-:Y:S05]  /*7960*/  @!P0 NANOSLEEP.SYNCS 0x989680 ;  /* 0x009896800000895d */ /* 0x004fea0003900000 */
[----:B------:R-:W2:Y:S02]  /*7970*/  @!P0 SYNCS.PHASECHK.TRANS64 P0, [R0+URZ+0x50], R4 ;  /* 0x00005004000085a7 */ /* 0x000ea400080010ff */
[----:B--2---:R-:W-:Y:S05]  /*7980*/  @!P0 BRA `(.L_x_66) ;  /* 0xfffffffc00f08947 */ /* 0x004fea000383ffff */
[----:B------:R-:W-:Y:S05]  /*7990*/  BRA `(.L_x_128) ;  /* 0xffffffbc006c7947 */ /* 0x000fea000383ffff */
.L_x_68:
[----:B------:R-:W-:-:S07]  /*79a0*/  MOV R0, UR19 ;  /* 0x0000001300007c02 */ /* 0x000fce0008000f00 */
.L_x_129:
[----:B-1----:R1:W2:Y:S02]  /*79b0*/  SYNCS.PHASECHK.TRANS64.TRYWAIT P0, [R0+URZ+0x90], R4 ;  /* 0x00009004000075a7 */ /* 0x0022a400080011ff */
[----:B--2---:R-:W-:Y:S05]  /*79c0*/  @!P0 NANOSLEEP.SYNCS 0x989680 ;  /* 0x009896800000895d */ /* 0x004fea0003900000 */
[----:B------:R-:W2:Y:S02]  /*79d0*/  @!P0 SYNCS.PHASECHK.TRANS64 P0, [R0+URZ+0x90], R4 ;  /* 0x00009004000085a7 */ /* 0x000ea400080010ff */
[----:B--2---:R-:W-:Y:S05]  /*79e0*/  @!P0 BRA `(.L_x_129) ;  /* 0xfffffffc00f08947 */ /* 0x004fea000383ffff */
[----:B------:R-:W-:Y:S05]  /*79f0*/  BRA `(.L_x_130) ;  /* 0xffffffbc00b47947 */ /* 0x000fea000383ffff */
.L_x_71:
[----:B------:R-:W-:Y:S07]  /*7a00*/  MOV R0, UR6 ;  /* 0x0000000600007c02 */ /* 0x000fee0008000f00 */
.L_x_131:
[----:B-1----:R1:W2:Y:S02]  /*7a10*/  SYNCS.PHASECHK.TRANS64.TRYWAIT P0, [R0+URZ], R4 ;  /* 0x00000004000075a7 */ /* 0x0022a400080011ff */
[----:B--2---:R-:W-:Y:S05]  /*7a20*/  @!P0 NANOSLEEP.SYNCS 0x989680 ;  /* 0x009896800000895d */ /* 0x004fea0003900000 */
[----:B------:R-:W2:Y:S02]  /*7a30*/  @!P0 SYNCS.PHASECHK.TRANS64 P0, [R0+URZ], R4 ;  /* 0x00000004000085a7 */ /* 0x000ea400080010ff */
[----:B--2---:R-:W-:Y:S05]  /*7a40*/  @!P0 BRA `(.L_x_131) ;  /* 0xfffffffc00f08947 */ /* 0x004fea000383ffff */
[----:B------:R-:W-:Y:S05]  /*7a50*/  BRA `(.L_x_70) ;  /* 0xffffffbc00cc7947 */ /* 0x000fea000383ffff */
.L_x_75:
[----:B-1----:R-:W-:-:S07]  /*7a60*/  MOV R0, UR4 ;  /* 0x0000000400007c02 */ /* 0x002fce0008000f00 */
.L_x_132:
[----:B-1----:R1:W2:Y:S02]  /*7a70*/  SYNCS.PHASECHK.TRANS64.TRYWAIT P0, [R0+URZ], R2 ;  /* 0x00000002000075a7 */ /* 0x0022a400080011ff */
[----:B--2---:R-:W-:Y:S05]  /*7a80*/  @!P0 NANOSLEEP.SYNCS 0x989680 ;  /* 0x009896800000895d */ /* 0x004fea0003900000 */
[----:B------:R-:W2:Y:S02]  /*7a90*/  @!P0 SYNCS.PHASECHK.TRANS64 P0, [R0+URZ], R2 ;  /* 0x00000002000085a7 */ /* 0x000ea400080010ff */
[----:B--2---:R-:W-:Y:S05]  /*7aa0*/  @!P0 BRA `(.L_x_132) ;  /* 0xfffffffc00f08947 */ /* 0x004fea000383ffff */
[----:B------:R-:W-:Y:S05]  /*7ab0*/  BRA `(.L_x_133) ;  /* 0xffffffc000847947 */ /* 0x000fea000383ffff */
.L_x_76:
[----:B------:R-:W-:-:S07]  /*7ac0*/  MOV R0, UR5 ;  /* 0x0000000500007c02 */ /* 0x000fce0008000f00 */
.L_x_134:
[----:B-1----:R1:W2:Y:S02]  /*7ad0*/  SYNCS.PHASECHK.TRANS64.TRYWAIT P0, [R0+URZ], R3 ;  /* 0x00000003000075a7 */ /* 0x0022a400080011ff */
[----:B--2---:R-:W-:Y:S05]  /*7ae0*/  @!P0 NANOSLEEP.SYNCS 0x989680 ;  /* 0x009896800000895d */ /* 0x004fea0003900000 */
[----:B------:R-:W2:Y:S02]  /*7af0*/  @!P0 SYNCS.PHASECHK.TRANS64 P0, [R0+URZ], R3 ;  /* 0x00000003000085a7 */ /* 0x000ea400080010ff */
[----:B--2---:R-:W-:Y:S05]  /*7b00*/  @!P0 BRA `(.L_x_134) ;  /* 0xfffffffc00f08947 */ /* 0x004fea000383ffff */
[----:B------:R-:W-:Y:S05]  /*7b10*/  BRA `(.L_x_135) ;  /* 0xffffffc000907947 */ /* 0x000fea000383ffff */
.L_x_77:
[----:B------:R-:W-:-:S07]  /*7b20*/  MOV R0, UR5 ;  /* 0x0000000500007c02 */ /* 0x000fce0008000f00 */
.L_x_136:
[----:B-1----:R1:W2:Y:S02]  /*7b30*/  SYNCS.PHASECHK.TRANS64.TRYWAIT P0, [R0+URZ], R3 ;  /* 0x00000003000075a7 */ /* 0x0022a400080011ff */
[----:B--2---:R-:W-:Y:S05]  /*7b40*/  @!P0 NANOSLEEP.SYNCS 0x989680 ;  /* 0x009896800000895d */ /* 0x004fea0003900000 */
[----:B------:R-:W2:Y:S02]  /*7b50*/  @!P0 SYNCS.PHASECHK.TRANS64 P0, [R0+URZ], R3 ;  /* 0x00000003000085a7 */ /* 0x000ea400080010ff */
[----:B--2---:R-:W-:Y:S05]  /*7b60*/  @!P0 BRA `(.L_x_136) ;  /* 0xfffffffc00f08947 */ /* 0x004fea000383ffff */
[----:B------:R-:W-:Y:S05]  /*7b70*/  BRA `(.L_x_137) ;  /* 0xffffffc0009c7947 */ /* 0x000fea000383ffff */
.L_x_80:
[----:B------:R-:W-:-:S07]  /*7b80*/  MOV R0, UR13 ;  /* 0x0000000d00007c02 */ /* 0x000fce0008000f00 */
.L_x_138:
[----:B-1----:R1:W2:Y:S02]  /*7b90*/  SYNCS.PHASECHK.TRANS64.TRYWAIT P1, [R0+URZ+0xd0], R2 ;  /* 0x0000d002000075a7 */ /* 0x0022a400080211ff */
[----:B--2---:R-:W-:Y:S05]  /*7ba0*/  @!P1 NANOSLEEP.SYNCS 0x989680 ;  /* 0x009896800000995d */ /* 0x004fea0003900000 */
[----:B------:R-:W2:Y:S02]  /*7bb0*/  @!P1 SYNCS.PHASECHK.TRANS64 P1, [R0+URZ+0xd0], R2 ;  /* 0x0000d002000095a7 */ /* 0x000ea400080210ff */
[----:B--2---:R-:W-:Y:S05]  /*7bc0*/  @!P1 BRA `(.L_x_138) ;  /* 0xfffffffc00f09947 */ /* 0x004fea000383ffff */
[----:B------:R-:W-:Y:S05]  /*7bd0*/  BRA `(.L_x_139) ;  /* 0xffffffc000e87947 */ /* 0x000fea000383ffff */
.L_x_85:
[----:B--2---:R2:W4:Y:S02]  /*7be0*/  SYNCS.PHASECHK.TRANS64.TRYWAIT P0, [R7+URZ+0x50], R0 ;  /* 0x00005000070075a7 */ /* 0x00452400080011ff */
[----:B----4-:R-:W-:Y:S05]  /*7bf0*/  @!P0 NANOSLEEP.SYNCS 0x989680 ;  /* 0x009896800000895d */ /* 0x010fea0003900000 */
[----:B------:R-:W4:Y:S02]  /*7c00*/  @!P0 SYNCS.PHASECHK.TRANS64 P0, [R7+URZ+0x50], R0 ;  /* 0x00005000070085a7 */ /* 0x000f2400080010ff */
[----:B----4-:R-:W-:Y:S05]  /*7c10*/  @!P0 BRA `(.L_x_85) ;  /* 0xfffffffc00f08947 */ /* 0x010fea000383ffff */
[----:B------:R-:W-:Y:S05]  /*7c20*/  BRA `(.L_x_140) ;  /* 0xffffffc800087947 */ /* 0x000fea000383ffff */
.L_x_88:
[----:B-1----:R-:W-:Y:S07]  /*7c30*/  MOV R0, UR17 ;  /* 0x0000001100007c02 */ /* 0x002fee0008000f00 */
.L_x_141:
[----:B-1----:R1:W2:Y:S02]  /*7c40*/  SYNCS.PHASECHK.TRANS64.TRYWAIT P2, [R0+URZ+0x48], R7 ;  /* 0x00004807000075a7 */ /* 0x0022a400080411ff */
[----:B--2---:R-:W-:Y:S05]  /*7c50*/  @!P2 NANOSLEEP.SYNCS 0x989680 ;  /* 0x009896800000a95d */ /* 0x004fea0003900000 */
[----:B------:R-:W2:Y:S02]  /*7c60*/  @!P2 SYNCS.PHASECHK.TRANS64 P2, [R0+URZ+0x48], R7 ;  /* 0x000048070000a5a7 */ /* 0x000ea400080410ff */
[----:B--2---:R-:W-:Y:S05]  /*7c70*/  @!P2 BRA `(.L_x_141) ;  /* 0xfffffffc00f0a947 */ /* 0x004fea000383ffff */
[----:B------:R-:W-:Y:S05]  /*7c80*/  BRA `(.L_x_87) ;  /* 0xffffffcc00687947 */ /* 0x000fea000383ffff */
.L_x_91:
[----:B-1----:R-:W-:Y:S07]  /*7c90*/  MOV R0, UR17 ;  /* 0x0000001100007c02 */ /* 0x002fee0008000f00 */
.L_x_142:
[----:B-1----:R1:W2:Y:S02]  /*7ca0*/  SYNCS.PHASECHK.TRANS64.TRYWAIT P0, [R0+URZ+0x38], R6 ;  /* 0x00003806000075a7 */ /* 0x0022a400080011ff */
[----:B--2---:R-:W-:Y:S05]  /*7cb0*/  @!P0 NANOSLEEP.SYNCS 0x989680 ;  /* 0x009896800000895d */ /* 0x004fea0003900000 */
[----:B------:R-:W2:Y:S02]  /*7cc0*/  @!P0 SYNCS.PHASECHK.TRANS64 P0, [R0+URZ+0x38], R6 ;  /* 0x00003806000085a7 */ /* 0x000ea400080010ff */
[----:B--2---:R-:W-:Y:S05]  /*7cd0*/  @!P0 BRA `(.L_x_142) ;  /* 0xfffffffc00f08947 */ /* 0x004fea000383ffff */
[----:B------:R-:W-:Y:S05]  /*7ce0*/  BRA `(.L_x_143) ;  /* 0xffffffcc00b87947 */ /* 0x000fea000383ffff */
.L_x_94:
[----:B--2---:R2:W3:Y:S02]  /*7cf0*/  SYNCS.PHASECHK.TRANS64.TRYWAIT P0, [R3+URZ+0x50], R0 ;  /* 0x00005000030075a7 */ /* 0x0044e400080011ff */
[----:B---3--:R-:W-:Y:S05]  /*7d00*/  @!P0 NANOSLEEP.SYNCS 0x989680 ;  /* 0x009896800000895d */ /* 0x008fea0003900000 */
[----:B------:R-:W3:Y:S02]  /*7d10*/  @!P0 SYNCS.PHASECHK.TRANS64 P0, [R3+URZ+0x50], R0 ;  /* 0x00005000030085a7 */ /* 0x000ee400080010ff */
[----:B---3--:R-:W-:Y:S05]  /*7d20*/  @!P0 BRA `(.L_x_94) ;  /* 0xfffffffc00f08947 */ /* 0x008fea000383ffff */
[----:B------:R-:W-:Y:S05]  /*7d30*/  BRA `(.L_x_144) ;  /* 0xffffffd000fc7947 */ /* 0x000fea000383ffff */
.L_x_105:
[----:B-1----:R-:W-:Y:S04]  /*7d40*/  MOV R0, UR44 ;  /* 0x0000002c00007c02 */ /* 0x002fe80008000f00 */
[----:B------:R1:W2:Y:S03]  /*7d50*/  SYNCS.PHASECHK.TRANS64.TRYWAIT P1, [R0+URZ+0x30], R3 ;  /* 0x00003003000075a7 */ /* 0x0002a600080211ff */
[----:B--2---:R-:W-:Y:S05]  /*7d60*/  @!P1 NANOSLEEP.SYNCS 0x989680 ;  /* 0x009896800000995d */ /* 0x004fea0003900000 */
[----:B------:R-:W2:Y:S02]  /*7d70*/  @!P1 SYNCS.PHASECHK.TRANS64 P1, [R0+URZ+0x30], R3 ;  /* 0x00003003000095a7 */ /* 0x000ea400080210ff */
[----:B--2---:R-:W-:Y:S05]  /*7d80*/  @!P1 BRA `(.L_x_105) ;  /* 0xfffffffc00ec9947 */ /* 0x004fea000383ffff */
[----:B------:R-:W-:Y:S05]  /*7d90*/  BRA `(.L_x_104) ;  /* 0xffffffe000507947 */ /* 0x000fea000383ffff */
.L_x_107:
[----:B------:R1:W1:Y:S02]  /*7da0*/  SYNCS.PHASECHK.TRANS64.TRYWAIT P1, [R143+URZ+0x70], R4 ;  /* 0x000070048f0075a7 */ /* 0x00026400080211ff */
[----:B-1----:R-:W-:Y:S05]  /*7db0*/  @!P1 NANOSLEEP.SYNCS 0x989680 ;  /* 0x009896800000995d */ /* 0x002fea0003900000 */
[----:B------:R-:W1:Y:S02]  /*7dc0*/  @!P1 SYNCS.PHASECHK.TRANS64 P1, [R143+URZ+0x70], R4 ;  /* 0x000070048f0095a7 */ /* 0x000e6400080210ff */
[----:B-1----:R-:W-:Y:S05]  /*7dd0*/  @!P1 BRA `(.L_x_107) ;  /* 0xfffffffc00f09947 */ /* 0x002fea000383ffff */
[----:B------:R-:W-:Y:S05]  /*7de0*/  BRA `(.L_x_106) ;  /* 0xffffffe000987947 */ /* 0x000fea000383ffff */
        .weak           $__internal_0_$__cuda_sm10x_tcgen05_guardrail_trap_col_being_dealloced_not_returned_by_alloc
        .type           $__internal_0_$__cuda_sm10x_tcgen05_guardrail_trap_col_being_dealloced_not_returned_by_alloc,@function
        .size           $__internal_0_$__cuda_sm10x_tcgen05_guardrail_trap_col_being_dealloced_not_returned_by_alloc,($__internal_1_$__cuda_sm10x_tcgen05_guardrail_trap_phase_invalid_during_alloc - $__internal_0_$__cuda_sm10x_tcgen05_guardrail_trap_col_being_dealloced_not_returned_by_alloc)
$__internal_0_$__cuda_sm10x_tcgen05_guardrail_trap_col_being_dealloced_not_returned_by_alloc:
[----:B------:R-:W-:Y:S05]  /*7df0*/  BPT.TRAP 0x1 ;  /* 0x000000040000795c */ /* 0x000fea0000300000 */
[----:B------:R-:W-:-:S04]  /*7e00*/  HFMA2 R3, -RZ, RZ, 0, 0 ;  /* 0x00000000ff037431 */ /* 0x000fc800000001ff */
[----:B------:R-:W-:Y:S05]  /*7e10*/  RET.REL.NODEC R2 `(_ZN7cutlass13device_kernelINS_4gemm6kernel13GemmUniversalIN4cute5tupleIJiiiiEEENS1_10collective13CollectiveMmaINS1_35MainloopSm100TmaUmmaWarpSpecializedILi3ELi2ELi4ENS5_IJNS4_1CILi2EEESB_NSA_ILi1EEEEEEEENS5_IJNSA_ILi256EEENSA_ILi64EEENSA_ILi32EEEEEENS_12float_e4m3_tENS5_IJlSC_lEEESJ_SK_NS4_8TiledMMAINS4_8MMA_AtomIJNS4_10MMA_TraitsINS4_25SM100_MMA_F8F6F4_2x1SM_SSEJSJ_SJ_fSF_SG_NS4_17integral_constantINS4_4UMMA5MajorELSR_0EEESS_NSP_INSQ_7ScaleInELST_0EEESU_EEEEEENS4_6LayoutINS5_IJSC_SC_SC_EEENS5_IJNSA_ILi0EEESZ_SZ_EEEEENS5_IJNS4_10UnderscoreES12_S12_EEEEENS4_28SM100_TMA_2SM_LOAD_MULTICASTENS4_14ComposedLayoutINS4_7SwizzleILi1ELi4ELi3EEENS4_18smem_ptr_flag_bitsILi8EEENSX_INS5_IJNSA_ILi8EEESH_EEENS5_IJSH_SC_EEEEEEEvNS4_8identityENS4_18SM100_TMA_2SM_LOADES1F_vS1G_EENS_8epilogue10collective18CollectiveEpilogueINS1J_23Sm100TmaWarpSpecializedILi1ELi1ELi64ELb0ELb0EEEJNS5_IJNSA_ILi128EEESG_SH_EEENS5_IJNSX_IS1O_SC_EENSX_ISG_SC_EEEEESJ_SK_SJ_SK_NS1J_6fusion15FusionCallbacksIS1N_NS1T_17LinearCombinationISJ_fSJ_fLNS_15FloatRoundStyleE2EEES1P_S1S_JEEENS4_5SM1004TMEM4LOAD26SM100_TMEM_LOAD_32dp32b64xENS4_13SM90_TMA_LOADENS16_INS17_ILi2ELi4ELi3EEES1A_NSX_INS5_IJS1B_SG_EEENS5_IJSG_SC_EEEEEEENS4_39AutoVectorizingCopyWithAssumedAlignmentILi128EEENS4_14SM90_TMA_STOREES28_S2A_S2A_EEEvvEEEEvNT_6ParamsE) ;  /* 0xffffff8002787950 */ /* 0x000fea0003c3ffff */
        .weak           $__internal_1_$__cuda_sm10x_tcgen05_guardrail_trap_phase_invalid_during_alloc
        .type           $__internal_1_$__cuda_sm10x_tcgen05_guardrail_trap_phase_invalid_during_alloc,@function
        .size           $__internal_1_$__cuda_sm10x_tcgen05_guardrail_trap_phase_invalid_during_alloc,($__internal_2_$__cuda_sm10x_tcgen05_guardrail_trap_unallocated_columns_being_dealloced - $__internal_1_$__cuda_sm10x_tcgen05_guardrail_trap_phase_invalid_during_alloc)
$__internal_1_$__cuda_sm10x_tcgen05_guardrail_trap_phase_invalid_during_alloc:
[----:B------:R-:W-:Y:S05]  /*7e20*/  BPT.TRAP 0x1 ;  /* 0x000000040000795c */ /* 0x000fea0000300000 */
[----:B------:R-:W-:-:S04]  /*7e30*/  MOV R5, 0x0 ;  /* 0x0000000000057802 */ /* 0x000fc80000000f00 */
[----:B------:R-:W-:Y:S05]  /*7e40*/  RET.REL.NODEC R4 `(_ZN7cutlass13device_kernelINS_4gemm6kernel13GemmUniversalIN4cute5tupleIJiiiiEEENS1_10collective13CollectiveMmaINS1_35MainloopSm100TmaUmmaWarpSpecializedILi3ELi2ELi4ENS5_IJNS4_1CILi2EEESB_NSA_ILi1EEEEEEEENS5_IJNSA_ILi256EEENSA_ILi64EEENSA_ILi32EEEEEENS_12float_e4m3_tENS5_IJlSC_lEEESJ_SK_NS4_8TiledMMAINS4_8MMA_AtomIJNS4_10MMA_TraitsINS4_25SM100_MMA_F8F6F4_2x1SM_SSEJSJ_SJ_fSF_SG_NS4_17integral_constantINS4_4UMMA5MajorELSR_0EEESS_NSP_INSQ_7ScaleInELST_0EEESU_EEEEEENS4_6LayoutINS5_IJSC_SC_SC_EEENS5_IJNSA_ILi0EEESZ_SZ_EEEEENS5_IJNS4_10UnderscoreES12_S12_EEEEENS4_28SM100_TMA_2SM_LOAD_MULTICASTENS4_14ComposedLayoutINS4_7SwizzleILi1ELi4ELi3EEENS4_18smem_ptr_flag_bitsILi8EEENSX_INS5_IJNSA_ILi8EEESH_EEENS5_IJSH_SC_EEEEEEEvNS4_8identityENS4_18SM100_TMA_2SM_LOADES1F_vS1G_EENS_8epilogue10collective18CollectiveEpilogueINS1J_23Sm100TmaWarpSpecializedILi1ELi1ELi64ELb0ELb0EEEJNS5_IJNSA_ILi128EEESG_SH_EEENS5_IJNSX_IS1O_SC_EENSX_ISG_SC_EEEEESJ_SK_SJ_SK_NS1J_6fusion15FusionCallbacksIS1N_NS1T_17LinearCombinationISJ_fSJ_fLNS_15FloatRoundStyleE2EEES1P_S1S_JEEENS4_5SM1004TMEM4LOAD26SM100_TMEM_LOAD_32dp32b64xENS4_13SM90_TMA_LOADENS16_INS17_ILi2ELi4ELi3EEES1A_NSX_INS5_IJS1B_SG_EEENS5_IJSG_SC_EEEEEEENS4_39AutoVectorizingCopyWithAssumedAlignmentILi128EEENS4_14SM90_TMA_STOREES28_S2A_S2A_EEEvvEEEEvNT_6ParamsE) ;  /* 0xffffff80046c7950 */ /* 0x000fea0003c3ffff */
        .weak           $__internal_2_$__cuda_sm10x_tcgen05_guardrail_trap_unallocated_columns_being_dealloced
        .type           $__internal_2_$__cuda_sm10x_tcgen05_guardrail_trap_unallocated_columns_being_dealloced,@function
        .size           $__internal_2_$__cuda_sm10x_tcgen05_guardrail_trap_unallocated_columns_being_dealloced,(.L_x_146 - $__internal_2_$__cuda_sm10x_tcgen05_guardrail_trap_unallocated_columns_being_dealloced)
$__internal_2_$__cuda_sm10x_tcgen05_guardrail_trap_unallocated_columns_being_dealloced:
[----:B------:R-:W-:Y:S05]  /*7e50*/  BPT.TRAP 0x1 ;  /* 0x000000040000795c */ /* 0x000fea0000300000 */
[----:B------:R-:W-:-:S04]  /*7e60*/  HFMA2 R3, -RZ, RZ, 0, 0 ;  /* 0x00000000ff037431 */ /* 0x000fc800000001ff */
[----:B------:R-:W-:Y:S05]  /*7e70*/  RET.REL.NODEC R2 `(_ZN7cutlass13device_kernelINS_4gemm6kernel13GemmUniversalIN4cute5tupleIJiiiiEEENS1_10collective13CollectiveMmaINS1_35MainloopSm100TmaUmmaWarpSpecializedILi3ELi2ELi4ENS5_IJNS4_1CILi2EEESB_NSA_ILi1EEEEEEEENS5_IJNSA_ILi256EEENSA_ILi64EEENSA_ILi32EEEEEENS_12float_e4m3_tENS5_IJlSC_lEEESJ_SK_NS4_8TiledMMAINS4_8MMA_AtomIJNS4_10MMA_TraitsINS4_25SM100_MMA_F8F6F4_2x1SM_SSEJSJ_SJ_fSF_SG_NS4_17integral_constantINS4_4UMMA5MajorELSR_0EEESS_NSP_INSQ_7ScaleInELST_0EEESU_EEEEEENS4_6LayoutINS5_IJSC_SC_SC_EEENS5_IJNSA_ILi0EEESZ_SZ_EEEEENS5_IJNS4_10UnderscoreES12_S12_EEEEENS4_28SM100_TMA_2SM_LOAD_MULTICASTENS4_14ComposedLayoutINS4_7SwizzleILi1ELi4ELi3EEENS4_18smem_ptr_flag_bitsILi8EEENSX_INS5_IJNSA_ILi8EEESH_EEENS5_IJSH_SC_EEEEEEEvNS4_8identityENS4_18SM100_TMA_2SM_LOADES1F_vS1G_EENS_8epilogue10collective18CollectiveEpilogueINS1J_23Sm100TmaWarpSpecializedILi1ELi1ELi64ELb0ELb0EEEJNS5_IJNSA_ILi128EEESG_SH_EEENS5_IJNSX_IS1O_SC_EENSX_ISG_SC_EEEEESJ_SK_SJ_SK_NS1J_6fusion15FusionCallbacksIS1N_NS1T_17LinearCombinationISJ_fSJ_fLNS_15FloatRoundStyleE2EEES1P_S1S_JEEENS4_5SM1004TMEM4LOAD26SM100_TMEM_LOAD_32dp32b64xENS4_13SM90_TMA_LOADENS16_INS17_ILi2ELi4ELi3EEES1A_NSX_INS5_IJS1B_SG_EEENS5_IJSG_SC_EEEEEEENS4_39AutoVectorizingCopyWithAssumedAlignmentILi128EEENS4_14SM90_TMA_STOREES28_S2A_S2A_EEEvvEEEEvNT_6ParamsE) ;  /* 0xffffff8002607950 */ /* 0x000fea0003c3ffff */
.L_x_145:
[----:B------:R-:W-:-:S00]  /*7e80*/  BRA `(.L_x_145) ;  /* 0xfffffffc00fc7947 */ /* 0x000fc0000383ffff */
[----:B------:R-:W-:-:S00]  /*7e90*/  NOP ;  /* 0x0000000000007918 */ /* 0x000fc00000000000 */
        /* <DEDUP_REMOVED lines=14> */
.L_x_146:


//--------------------- .nv.global.init           --------------------------
	.section	.nv.global.init,"aw",@progbits
.nv.global.init:
	.type		$str$27,@object
	.size		$str$27,($str$28 - $str$27)
$str$27:
        /*0000*/ 	.byte	0x28, 0x61, 0x64, 0x64, 0x72, 0x65, 0x73, 0x73, 0x20, 0x26, 0x20, 0x6d, 0x61, 0x73, 0x6b, 0x29
        /*0010*/ 	.byte	0x20, 0x3d, 0x3d, 0x20, 0x30, 0x00
	.type		$str$28,@object
	.size		$str$28,($str$26 - $str$28)
$str$28:
        /*0016*/ 	.byte	0x2f, 0x74, 0x6d, 0x70, 0x2f, 0x63, 0x75, 0x74, 0x6c, 0x61, 0x73, 0x73, 0x5f, 0x73, 0x77, 0x65
        /*0026*/ 	.byte	0x65, 0x70, 0x5f, 0x73, 0x72, 0x63, 0x2f, 0x69, 0x6e, 0x63, 0x6c, 0x75, 0x64, 0x65, 0x2f, 0x63
        /*0036*/ 	.byte	0x75, 0x74, 0x65, 0x2f, 0x70, 0x6f, 0x69, 0x6e, 0x74, 0x65, 0x72, 0x5f, 0x66, 0x6c, 0x61, 0x67
        /*0046*/ 	.byte	0x67, 0x65, 0x64, 0x2e, 0x68, 0x70, 0x70, 0x00
	.type		$str$26,@object
	.size		$str$26,($str$25 - $str$26)
$str$26:
        /*004e*/ 	.byte	0x2f, 0x74, 0x6d, 0x70, 0x2f, 0x63, 0x75, 0x74, 0x6c, 0x61, 0x73, 0x73, 0x5f, 0x73, 0x77, 0x65
        /*005e*/ 	.byte	0x65, 0x70, 0x5f, 0x73, 0x72, 0x63, 0x2f, 0x69, 0x6e, 0x63, 0x6c, 0x75, 0x64, 0x65, 0x2f, 0x63
        /*006e*/ 	.byte	0x75, 0x74, 0x65, 0x2f, 0x61, 0x74, 0x6f, 0x6d, 0x2f, 0x63, 0x6f, 0x70, 0x79, 0x5f, 0x74, 0x72
        /*007e*/ 	.byte	0x61, 0x69, 0x74, 0x73, 0x5f, 0x73, 0x6d, 0x31, 0x30, 0x30, 0x2e, 0x68, 0x70, 0x70, 0x00
	.type		$str$25,@object
	.size		$str$25,(__unnamed_1 - $str$25)
$str$25:
        /*008d*/ 	.byte	0x28, 0x28, 0x75, 0x69, 0x6e, 0x74, 0x33, 0x32, 0x5f, 0x74, 0x28, 0x74, 0x68, 0x72, 0x65, 0x61
        /*009d*/ 	.byte	0x64, 0x49, 0x64, 0x78, 0x2e, 0x78, 0x29, 0x20, 0x2f, 0x20, 0x33, 0x32, 0x29, 0x20, 0x25, 0x20
        /*00ad*/ 	.byte	0x34, 0x29, 0x20, 0x3d, 0x3d, 0x20, 0x28, 0x28, 0x28, 0x74, 0x6d, 0x65, 0x6d, 0x5f, 0x61, 0x64
        /*00bd*/ 	.byte	0x64, 0x72, 0x20, 0x3e, 0x3e, 0x20, 0x31, 0x36, 0x29, 0x20, 0x2f, 0x20, 0x33, 0x32, 0x29, 0x20
        /*00cd*/ 	.byte	0x25, 0x20, 0x34, 0x29, 0x00
	.type		__unnamed_1,@object
	.size		__unnamed_1,(__unnamed_2 - __unnamed_1)
__unnamed_1:
        /*00d2*/ 	.byte	0x61, 0x75, 0x74, 0x6f, 0x20, 0x63, 0x75, 0x74, 0x65, 0x3a, 0x3a, 0x61, 0x73, 0x5f, 0x70, 0x6f
        /* <DEDUP_REMOVED lines=24> */
        /*0262*/ 	.byte	0x43, 0x3c, 0x38, 0x31, 0x39, 0x32, 0x3e, 0x3e, 0x3e, 0x3e, 0x5d, 0x00
	.type		__unnamed_2,@object
	.size		__unnamed_2,(.L_2 - __unnamed_2)
__unnamed_2:
        /* <DEDUP_REMOVED lines=42> */
        /*050e*/ 	.byte	0x3e, 0x3e, 0x3e, 0x3e, 0x5d, 0x00
.L_2:


//--------------------- .nv.shared._ZN7cutlass13device_kernelINS_4gemm6kernel13GemmUniversalIN4cute5tupleIJiiiiEEENS1_10collective13CollectiveMmaINS1_35MainloopSm100TmaUmmaWarpSpecializedILi3ELi2ELi4ENS5_IJNS4_1CILi2EEESB_NSA_ILi1EEEEEEEENS5_IJNSA_ILi256EEENSA_ILi64EEENSA_ILi32EEEEEENS_12float_e4m3_tENS5_IJlSC_lEEESJ_SK_NS4_8TiledMMAINS4_8MMA_AtomIJNS4_10MMA_TraitsINS4_25SM100_MMA_F8F6F4_2x1SM_SSEJSJ_SJ_fSF_SG_NS4_17integral_constantINS4_4UMMA5MajorELSR_0EEESS_NSP_INSQ_7ScaleInELST_0EEESU_EEEEEENS4_6LayoutINS5_IJSC_SC_SC_EEENS5_IJNSA_ILi0EEESZ_SZ_EEEEENS5_IJNS4_10UnderscoreES12_S12_EEEEENS4_28SM100_TMA_2SM_LOAD_MULTICASTENS4_14ComposedLayoutINS4_7SwizzleILi1ELi4ELi3EEENS4_18smem_ptr_flag_bitsILi8EEENSX_INS5_IJNSA_ILi8EEESH_EEENS5_IJSH_SC_EEEEEEEvNS4_8identityENS4_18SM100_TMA_2SM_LOADES1F_vS1G_EENS_8epilogue10collective18CollectiveEpilogueINS1J_23Sm100TmaWarpSpecializedILi1ELi1ELi64ELb0ELb0EEEJNS5_IJNSA_ILi128EEESG_SH_EEENS5_IJNSX_IS1O_SC_EENSX_ISG_SC_EEEEESJ_SK_SJ_SK_NS1J_6fusion15FusionCallbacksIS1N_NS1T_17LinearCombinationISJ_fSJ_fLNS_15FloatRoundStyleE2EEES1P_S1S_JEEENS4_5SM1004TMEM4LOAD26SM100_TMEM_LOAD_32dp32b64xENS4_13SM90_TMA_LOADENS16_INS17_ILi2ELi4ELi3EEES1A_NSX_INS5_IJS1B_SG_EEENS5_IJSG_SC_EEEEEEENS4_39AutoVectorizingCopyWithAssumedAlignmentILi128EEENS4_14SM90_TMA_STOREES28_S2A_S2A_EEEvvEEEEvNT_6ParamsE --------------------------
	.section	.nv.shared._ZN7cutlass13device_kernelINS_4gemm6kernel13GemmUniversalIN4cute5tupleIJiiiiEEENS1_10collective13CollectiveMmaINS1_35MainloopSm100TmaUmmaWarpSpecializedILi3ELi2ELi4ENS5_IJNS4_1CILi2EEESB_NSA_ILi1EEEEEEEENS5_IJNSA_ILi256EEENSA_ILi64EEENSA_ILi32EEEEEENS_12float_e4m3_tENS5_IJlSC_lEEESJ_SK_NS4_8TiledMMAINS4_8MMA_AtomIJNS4_10MMA_TraitsINS4_25SM100_MMA_F8F6F4_2x1SM_SSEJSJ_SJ_fSF_SG_NS4_17integral_constantINS4_4UMMA5MajorELSR_0EEESS_NSP_INSQ_7ScaleInELST_0EEESU_EEEEEENS4_6LayoutINS5_IJSC_SC_SC_EEENS5_IJNSA_ILi0EEESZ_SZ_EEEEENS5_IJNS4_10UnderscoreES12_S12_EEEEENS4_28SM100_TMA_2SM_LOAD_MULTICASTENS4_14ComposedLayoutINS4_7SwizzleILi1ELi4ELi3EEENS4_18smem_ptr_flag_bitsILi8EEENSX_INS5_IJNSA_ILi8EEESH_EEENS5_IJSH_SC_EEEEEEEvNS4_8identityENS4_18SM100_TMA_2SM_LOADES1F_vS1G_EENS_8epilogue10collective18CollectiveEpilogueINS1J_23Sm100TmaWarpSpecializedILi1ELi1ELi64ELb0ELb0EEEJNS5_IJNSA_ILi128EEESG_SH_EEENS5_IJNSX_IS1O_SC_EENSX_ISG_SC_EEEEESJ_SK_SJ_SK_NS1J_6fusion15FusionCallbacksIS1N_NS1T_17LinearCombinationISJ_fSJ_fLNS_15FloatRoundStyleE2EEES1P_S1S_JEEENS4_5SM1004TMEM4LOAD26SM100_TMEM_LOAD_32dp32b64xENS4_13SM90_TMA_LOADENS16_INS17_ILi2ELi4ELi3EEES1A_NSX_INS5_IJS1B_SG_EEENS5_IJSG_SC_EEEEEEENS4_39AutoVectorizingCopyWithAssumedAlignmentILi128EEENS4_14SM90_TMA_STOREES28_S2A_S2A_EEEvvEEEEvNT_6ParamsE,"aw",@nobits
	.sectionflags	@""
	.align	16
	.zero		1024


//--------------------- .nv.shared.reserved.0     --------------------------
	.section	.nv.shared.reserved.0,"aw",@nobits
	.weak		__nv_reservedSMEM_offset_0_alias
	.size		__nv_reservedSMEM_offset_0_alias, 0, 64
	.other		__nv_reservedSMEM_offset_0_alias,@"STO_CUDA_RESERVED_SHARED STV_DEFAULT"
__nv_reservedSMEM_offset_0_alias:
	.zero		0
.nv.shared.reserved.0:
	.zero		64
	.weak		__nv_reservedSMEM_tcgen05_partition
	.type		__nv_reservedSMEM_tcgen05_partition,@object
	.size		__nv_reservedSMEM_tcgen05_partition,(.L_0 - __nv_reservedSMEM_tcgen05_partition)
__nv_reservedSMEM_tcgen05_partition:
	.zero		32
.L_0:


//--------------------- .nv.global                --------------------------
	.section	.nv.global,"aw",@nobits
.nv.global:
	.type		_ZN39_INTERNAL_e900a715_4_k_cu_971895ec_80294cute1_E,@object
	.size		_ZN39_INTERNAL_e900a715_4_k_cu_971895ec_80294cute1_E,(_ZN39_INTERNAL_e900a715_4_k_cu_971895ec_80294cuda3std3__45__cpo6cbeginE - _ZN39_INTERNAL_e900a715_4_k_cu_971895ec_80294cute1_E)
_ZN39_INTERNAL_e900a715_4_k_cu_971895ec_80294cute1_E:
	.zero		1
	.type		_ZN39_INTERNAL_e900a715_4_k_cu_971895ec_80294cuda3std3__45__cpo6cbeginE,@object
	.size		_ZN39_INTERNAL_e900a715_4_k_cu_971895ec_80294cuda3std3__45__cpo6cbeginE,(_ZN39_INTERNAL_e900a715_4_k_cu_971895ec_80294cuda3std3__48in_placeE - _ZN39_INTERNAL_e900a715_4_k_cu_971895ec_80294cuda3std3__45__cpo6cbeginE)
_ZN39_INTERNAL_e900a715_4_k_cu_971895ec_80294cuda3std3__45__cpo6cbeginE:
	.zero		1
	.type		_ZN39_INTERNAL_e900a715_4_k_cu_971895ec_80294cuda3std3__48in_placeE,@object
	.size		_ZN39_INTERNAL_e900a715_4_k_cu_971895ec_80294cuda3std3__48in_placeE,(_ZN39_INTERNAL_e900a715_4_k_cu_971895ec_80294cuda3std6ranges3__45__cpo9iter_moveE - _ZN39_INTERNAL_e900a715_4_k_cu_971895ec_80294cuda3std3__48in_placeE)
_ZN39_INTERNAL_e900a715_4_k_cu_971895ec_80294cuda3std3__48in_placeE:
	.zero		1
	.type		_ZN39_INTERNAL_e900a715_4_k_cu_971895ec_80294cuda3std6ranges3__45__cpo9iter_moveE,@object
	.size		_ZN39_INTERNAL_e900a715_4_k_cu_971895ec_80294cuda3std6ranges3__45__cpo9iter_moveE,(_ZN39_INTERNAL_e900a715_4_k_cu_971895ec_80294cuda3std3__45__cpo5beginE - _ZN39_INTERNAL_e900a715_4_k_cu_971895ec_80294cuda3std6ranges3__45__cpo9iter_moveE)
_ZN39_INTERNAL_e900a715_4_k_cu_971895ec_80294cuda3std6ranges3__45__cpo9iter_moveE:
	.zero		1
	.type		_ZN39_INTERNAL_e900a715_4_k_cu_971895ec_80294cuda3std3__45__cpo5beginE,@object
	.size		_ZN39_INTERNAL_e900a715_4_k_cu_971895ec_80294cuda3std3__45__cpo5beginE,(_ZN39_INTERNAL_e900a715_4_k_cu_971895ec_80294cuda3std3__441_GLOBAL__N__e900a715_4_k_cu_971895ec_80296ignoreE - _ZN39_INTERNAL_e900a715_4_k_cu_971895ec_80294cuda3std3__45__cpo5beginE)
_ZN39_INTERNAL_e900a715_4_k_cu_971895ec_80294cuda3std3__45__cpo5beginE:
	.zero		1
	.type		_ZN39_INTERNAL_e900a715_4_k_cu_971895ec_80294cuda3std3__441_GLOBAL__N__e900a715_4_k_cu_971895ec_80296ignoreE,@object
	.size		_ZN39_INTERNAL_e900a715_4_k_cu_971895ec_80294cuda3std3__441_GLOBAL__N__e900a715_4_k_cu_971895ec_80296ignoreE,(_ZN39_INTERNAL_e900a715_4_k_cu_971895ec_80294cute7productE - _ZN39_INTERNAL_e900a715_4_k_cu_971895ec_80294cuda3std3__441_GLOBAL__N__e900a715_4_k_cu_971895ec_80296ignoreE)
_ZN39_INTERNAL_e900a715_4_k_cu_971895ec_80294cuda3std3__441_GLOBAL__N__e900a715_4_k_cu_971895ec_80296ignoreE:
	.zero		1
	.type		_ZN39_INTERNAL_e900a715_4_k_cu_971895ec_80294cute7productE,@object
	.size		_ZN39_INTERNAL_e900a715_4_k_cu_971895ec_80294cute7productE,(_ZN39_INTERNAL_e900a715_4_k_cu_971895ec_80294cuda3std3__45__cpo3endE - _ZN39_INTERNAL_e900a715_4_k_cu_971895ec_80294cute7productE)
_ZN39_INTERNAL_e900a715_4_k_cu_971895ec_80294cute7productE:
	.zero		1
	.type		_ZN39_INTERNAL_e900a715_4_k_cu_971895ec_80294cuda3std3__45__cpo3endE,@object
	.size		_ZN39_INTERNAL_e900a715_4_k_cu_971895ec_80294cuda3std3__45__cpo3endE,(_ZN39_INTERNAL_e900a715_4_k_cu_971895ec_80294cuda3std3__419piecewise_constructE - _ZN39_INTERNAL_e900a715_4_k_cu_971895ec_80294cuda3std3__45__cpo3endE)
_ZN39_INTERNAL_e900a715_4_k_cu_971895ec_80294cuda3std3__45__cpo3endE:
	.zero		1
	.type		_ZN39_INTERNAL_e900a715_4_k_cu_971895ec_80294cuda3std3__419piecewise_constructE,@object
	.size		_ZN39_INTERNAL_e900a715_4_k_cu_971895ec_80294cuda3std3__419piecewise_constructE,(_ZN39_INTERNAL_e900a715_4_k_cu_971895ec_80294cuda3std3__45__cpo4cendE - _ZN39_INTERNAL_e900a715_4_k_cu_971895ec_80294cuda3std3__419piecewise_constructE)
_ZN39_INTERNAL_e900a715_4_k_cu_971895ec_80294cuda3std3__419piecewise_constructE:
	.zero		1
	.type		_ZN39_INTERNAL_e900a715_4_k_cu_971895ec_80294cuda3std3__45__cpo4cendE,@object
	.size		_ZN39_INTERNAL_e900a715_4_k_cu_971895ec_80294cuda3std3__45__cpo4cendE,(_ZN39_INTERNAL_e900a715_4_k_cu_971895ec_80294cuda3std6ranges3__45__cpo4swapE - _ZN39_INTERNAL_e900a715_4_k_cu_971895ec_80294cuda3std3__45__cpo4cendE)
_ZN39_INTERNAL_e900a715_4_k_cu_971895ec_80294cuda3std3__45__cpo4cendE:
	.zero		1
	.type		_ZN39_INTERNAL_e900a715_4_k_cu_971895ec_80294cuda3std6ranges3__45__cpo4swapE,@object
	.size		_ZN39_INTERNAL_e900a715_4_k_cu_971895ec_80294cuda3std6ranges3__45__cpo4swapE,(.L_10 - _ZN39_INTERNAL_e900a715_4_k_cu_971895ec_80294cuda3std6ranges3__45__cpo4swapE)
_ZN39_INTERNAL_e900a715_4_k_cu_971895ec_80294cuda3std6ranges3__45__cpo4swapE:
	.zero		1
.L_10:


//--------------------- .nv.constant0._ZN7cutlass13device_kernelINS_4gemm6kernel13GemmUniversalIN4cute5tupleIJiiiiEEENS1_10collective13CollectiveMmaINS1_35MainloopSm100TmaUmmaWarpSpecializedILi3ELi2ELi4ENS5_IJNS4_1CILi2EEESB_NSA_ILi1EEEEEEEENS5_IJNSA_ILi256EEENSA_ILi64EEENSA_ILi32EEEEEENS_12float_e4m3_tENS5_IJlSC_lEEESJ_SK_NS4_8TiledMMAINS4_8MMA_AtomIJNS4_10MMA_TraitsINS4_25SM100_MMA_F8F6F4_2x1SM_SSEJSJ_SJ_fSF_SG_NS4_17integral_constantINS4_4UMMA5MajorELSR_0EEESS_NSP_INSQ_7ScaleInELST_0EEESU_EEEEEENS4_6LayoutINS5_IJSC_SC_SC_EEENS5_IJNSA_ILi0EEESZ_SZ_EEEEENS5_IJNS4_10UnderscoreES12_S12_EEEEENS4_28SM100_TMA_2SM_LOAD_MULTICASTENS4_14ComposedLayoutINS4_7SwizzleILi1ELi4ELi3EEENS4_18smem_ptr_flag_bitsILi8EEENSX_INS5_IJNSA_ILi8EEESH_EEENS5_IJSH_SC_EEEEEEEvNS4_8identityENS4_18SM100_TMA_2SM_LOADES1F_vS1G_EENS_8epilogue10collective18CollectiveEpilogueINS1J_23Sm100TmaWarpSpecializedILi1ELi1ELi64ELb0ELb0EEEJNS5_IJNSA_ILi128EEESG_SH_EEENS5_IJNSX_IS1O_SC_EENSX_ISG_SC_EEEEESJ_SK_SJ_SK_NS1J_6fusion15FusionCallbacksIS1N_NS1T_17LinearCombinationISJ_fSJ_fLNS_15FloatRoundStyleE2EEES1P_S1S_JEEENS4_5SM1004TMEM4LOAD26SM100_TMEM_LOAD_32dp32b64xENS4_13SM90_TMA_LOADENS16_INS17_ILi2ELi4ELi3EEES1A_NSX_INS5_IJS1B_SG_EEENS5_IJSG_SC_EEEEEEENS4_39AutoVectorizingCopyWithAssumedAlignmentILi128EEENS4_14SM90_TMA_STOREES28_S2A_S2A_EEEvvEEEEvNT_6ParamsE --------------------------
	.section	.nv.constant0._ZN7cutlass13device_kernelINS_4gemm6kernel13GemmUniversalIN4cute5tupleIJiiiiEEENS1_10collective13CollectiveMmaINS1_35MainloopSm100TmaUmmaWarpSpecializedILi3ELi2ELi4ENS5_IJNS4_1CILi2EEESB_NSA_ILi1EEEEEEEENS5_IJNSA_ILi256EEENSA_ILi64EEENSA_ILi32EEEEEENS_12float_e4m3_tENS5_IJlSC_lEEESJ_SK_NS4_8TiledMMAINS4_8MMA_AtomIJNS4_10MMA_TraitsINS4_25SM100_MMA_F8F6F4_2x1SM_SSEJSJ_SJ_fSF_SG_NS4_17integral_constantINS4_4UMMA5MajorELSR_0EEESS_NSP_INSQ_7ScaleInELST_0EEESU_EEEEEENS4_6LayoutINS5_IJSC_SC_SC_EEENS5_IJNSA_ILi0EEESZ_SZ_EEEEENS5_IJNS4_10UnderscoreES12_S12_EEEEENS4_28SM100_TMA_2SM_LOAD_MULTICASTENS4_14ComposedLayoutINS4_7SwizzleILi1ELi4ELi3EEENS4_18smem_ptr_flag_bitsILi8EEENSX_INS5_IJNSA_ILi8EEESH_EEENS5_IJSH_SC_EEEEEEEvNS4_8identityENS4_18SM100_TMA_2SM_LOADES1F_vS1G_EENS_8epilogue10collective18CollectiveEpilogueINS1J_23Sm100TmaWarpSpecializedILi1ELi1ELi64ELb0ELb0EEEJNS5_IJNSA_ILi128EEESG_SH_EEENS5_IJNSX_IS1O_SC_EENSX_ISG_SC_EEEEESJ_SK_SJ_SK_NS1J_6fusion15FusionCallbacksIS1N_NS1T_17LinearCombinationISJ_fSJ_fLNS_15FloatRoundStyleE2EEES1P_S1S_JEEENS4_5SM1004TMEM4LOAD26SM100_TMEM_LOAD_32dp32b64xENS4_13SM90_TMA_LOADENS16_INS17_ILi2ELi4ELi3EEES1A_NSX_INS5_IJS1B_SG_EEENS5_IJSG_SC_EEEEEEENS4_39AutoVectorizingCopyWithAssumedAlignmentILi128EEENS4_14SM90_TMA_STOREES28_S2A_S2A_EEEvvEEEEvNT_6ParamsE,"a",@progbits
	.sectionflags	@""
	.align	4
.nv.constant0._ZN7cutlass13device_kernelINS_4gemm6kernel13GemmUniversalIN4cute5tupleIJiiiiEEENS1_10collective13CollectiveMmaINS1_35MainloopSm100TmaUmmaWarpSpecializedILi3ELi2ELi4ENS5_IJNS4_1CILi2EEESB_NSA_ILi1EEEEEEEENS5_IJNSA_ILi256EEENSA_ILi64EEENSA_ILi32EEEEEENS_12float_e4m3_tENS5_IJlSC_lEEESJ_SK_NS4_8TiledMMAINS4_8MMA_AtomIJNS4_10MMA_TraitsINS4_25SM100_MMA_F8F6F4_2x1SM_SSEJSJ_SJ_fSF_SG_NS4_17integral_constantINS4_4UMMA5MajorELSR_0EEESS_NSP_INSQ_7ScaleInELST_0EEESU_EEEEEENS4_6LayoutINS5_IJSC_SC_SC_EEENS5_IJNSA_ILi0EEESZ_SZ_EEEEENS5_IJNS4_10UnderscoreES12_S12_EEEEENS4_28SM100_TMA_2SM_LOAD_MULTICASTENS4_14ComposedLayoutINS4_7SwizzleILi1ELi4ELi3EEENS4_18smem_ptr_flag_bitsILi8EEENSX_INS5_IJNSA_ILi8EEESH_EEENS5_IJSH_SC_EEEEEEEvNS4_8identityENS4_18SM100_TMA_2SM_LOADES1F_vS1G_EENS_8epilogue10collective18CollectiveEpilogueINS1J_23Sm100TmaWarpSpecializedILi1ELi1ELi64ELb0ELb0EEEJNS5_IJNSA_ILi128EEESG_SH_EEENS5_IJNSX_IS1O_SC_EENSX_ISG_SC_EEEEESJ_SK_SJ_SK_NS1J_6fusion15FusionCallbacksIS1N_NS1T_17LinearCombinationISJ_fSJ_fLNS_15FloatRoundStyleE2EEES1P_S1S_JEEENS4_5SM1004TMEM4LOAD26SM100_TMEM_LOAD_32dp32b64xENS4_13SM90_TMA_LOADENS16_INS17_ILi2ELi4ELi3EEES1A_NSX_INS5_IJS1B_SG_EEENS5_IJSG_SC_EEEEEEENS4_39AutoVectorizingCopyWithAssumedAlignmentILi128EEENS4_14SM90_TMA_STOREES28_S2A_S2A_EEEvvEEEEvNT_6ParamsE:
	.zero		2944


//--------------------- SYMBOLS --------------------------

	.type		.nv.reservedSmem.offset0,@object
	.size		.nv.reservedSmem.offset0,0x4
	.type		.nv.reservedSmem.cap,@object
	.size		.nv.reservedSmem.cap,0x4
	.type		__assertfail,@function
